//
// Generated by NVIDIA NVVM Compiler
//
// Compiler Build ID: CL-36424714
// Cuda compilation tools, release 13.0, V13.0.88
// Based on NVVM 20.0.0
//

.version 9.0
.target sm_100
.address_size 64

	// .globl	_Z13simple_kernelPfi
.global .align 4 .b8 __cudart_i2opi_f[24] = {65, 144, 67, 60, 153, 149, 98, 219, 192, 221, 52, 245, 209, 87, 39, 252, 41, 21, 68, 78, 110, 131, 249, 162};

.visible .entry _Z13simple_kernelPfi(
	.param .u64 .ptr .align 1 _Z13simple_kernelPfi_param_0,
	.param .u32 _Z13simple_kernelPfi_param_1
)
{
	.local .align 4 .b8 	__local_depot0[28];
	.reg .b64 	%SP;
	.reg .b64 	%SPL;
	.reg .pred 	%p<10>;
	.reg .b32 	%r<45>;
	.reg .b32 	%f<30>;
	.reg .b64 	%rd<25>;
	.reg .b64 	%fd<3>;

	mov.u64 	%SPL, __local_depot0;
	ld.param.u64 	%rd9, [_Z13simple_kernelPfi_param_0];
	ld.param.u32 	%r16, [_Z13simple_kernelPfi_param_1];
	add.u64 	%rd1, %SPL, 0;
	mov.u32 	%r17, %tid.x;
	mov.u32 	%r18, %ctaid.x;
	mov.u32 	%r19, %ntid.x;
	mad.lo.s32 	%r1, %r18, %r19, %r17;
	setp.ge.s32 	%p1, %r1, %r16;
	@%p1 bra 	$L__BB0_10;
	cvt.rn.f32.s32 	%f1, %r1;
	mul.f32 	%f2, %f1, 0f3C23D70A;
	mul.f32 	%f8, %f2, 0f3F22F983;
	cvt.rni.s32.f32 	%r44, %f8;
	cvt.rn.f32.s32 	%f9, %r44;
	fma.rn.f32 	%f10, %f9, 0fBFC90FDA, %f2;
	fma.rn.f32 	%f11, %f9, 0fB3A22168, %f10;
	fma.rn.f32 	%f29, %f9, 0fA7C234C5, %f11;
	abs.f32 	%f4, %f2;
	setp.ltu.f32 	%p2, %f4, 0f47CE4780;
	@%p2 bra 	$L__BB0_9;
	setp.neu.f32 	%p3, %f4, 0f7F800000;
	@%p3 bra 	$L__BB0_4;
	mov.f32 	%f14, 0f00000000;
	mul.rn.f32 	%f29, %f2, %f14;
	mov.b32 	%r44, 0;
	bra.uni 	$L__BB0_9;
$L__BB0_4:
	mov.b32 	%r3, %f2;
	shl.b32 	%r21, %r3, 8;
	or.b32  	%r4, %r21, -2147483648;
	mov.b64 	%rd24, 0;
	mov.b32 	%r41, 0;
	mov.u64 	%rd22, __cudart_i2opi_f;
	mov.u64 	%rd23, %rd1;
$L__BB0_5:
	.pragma "nounroll";
	ld.global.nc.u32 	%r22, [%rd22];
	mad.wide.u32 	%rd13, %r22, %r4, %rd24;
	shr.u64 	%rd24, %rd13, 32;
	st.local.u32 	[%rd23], %rd13;
	add.s32 	%r41, %r41, 1;
	add.s64 	%rd23, %rd23, 4;
	add.s64 	%rd22, %rd22, 4;
	setp.ne.s32 	%p4, %r41, 6;
	@%p4 bra 	$L__BB0_5;
	shr.u32 	%r23, %r3, 23;
	st.local.u32 	[%rd1+24], %rd24;
	and.b32  	%r7, %r23, 31;
	and.b32  	%r24, %r23, 224;
	add.s32 	%r25, %r24, -128;
	shr.u32 	%r26, %r25, 5;
	mul.wide.u32 	%rd14, %r26, 4;
	sub.s64 	%rd8, %rd1, %rd14;
	ld.local.u32 	%r42, [%rd8+24];
	ld.local.u32 	%r43, [%rd8+20];
	setp.eq.s32 	%p5, %r7, 0;
	@%p5 bra 	$L__BB0_8;
	shf.l.wrap.b32 	%r42, %r43, %r42, %r7;
	ld.local.u32 	%r27, [%rd8+16];
	shf.l.wrap.b32 	%r43, %r27, %r43, %r7;
$L__BB0_8:
	shr.u32 	%r28, %r42, 30;
	shf.l.wrap.b32 	%r29, %r43, %r42, 2;
	shl.b32 	%r30, %r43, 2;
	shr.u32 	%r31, %r29, 31;
	add.s32 	%r32, %r31, %r28;
	neg.s32 	%r33, %r32;
	setp.lt.s32 	%p6, %r3, 0;
	selp.b32 	%r44, %r33, %r32, %p6;
	xor.b32  	%r34, %r29, %r3;
	shr.s32 	%r35, %r29, 31;
	xor.b32  	%r36, %r35, %r29;
	xor.b32  	%r37, %r35, %r30;
	cvt.u64.u32 	%rd15, %r36;
	shl.b64 	%rd16, %rd15, 32;
	cvt.u64.u32 	%rd17, %r37;
	or.b64  	%rd18, %rd16, %rd17;
	cvt.rn.f64.s64 	%fd1, %rd18;
	mul.f64 	%fd2, %fd1, 0d3BF921FB54442D19;
	cvt.rn.f32.f64 	%f12, %fd2;
	neg.f32 	%f13, %f12;
	setp.lt.s32 	%p7, %r34, 0;
	selp.f32 	%f29, %f13, %f12, %p7;
$L__BB0_9:
	mul.rn.f32 	%f15, %f29, %f29;
	and.b32  	%r39, %r44, 1;
	setp.eq.b32 	%p8, %r39, 1;
	selp.f32 	%f16, 0f3F800000, %f29, %p8;
	fma.rn.f32 	%f17, %f15, %f16, 0f00000000;
	fma.rn.f32 	%f18, %f15, 0f37CBAC00, 0fBAB607ED;
	selp.f32 	%f19, %f18, 0fB94D4153, %p8;
	selp.f32 	%f20, 0f3D2AAABB, 0f3C0885E4, %p8;
	fma.rn.f32 	%f21, %f19, %f15, %f20;
	selp.f32 	%f22, 0fBEFFFFFF, 0fBE2AAAA8, %p8;
	fma.rn.f32 	%f23, %f21, %f15, %f22;
	fma.rn.f32 	%f24, %f23, %f17, %f16;
	and.b32  	%r40, %r44, 2;
	setp.eq.s32 	%p9, %r40, 0;
	mov.f32 	%f25, 0f00000000;
	sub.f32 	%f26, %f25, %f24;
	selp.f32 	%f27, %f24, %f26, %p9;
	fma.rn.f32 	%f28, %f1, 0f40000000, %f27;
	cvta.to.global.u64 	%rd19, %rd9;
	mul.wide.s32 	%rd20, %r1, 4;
	add.s64 	%rd21, %rd19, %rd20;
	st.global.f32 	[%rd21], %f28;
$L__BB0_10:
	ret;

}
	// .globl	_Z20preprocessing_kernelPfi
.visible .entry _Z20preprocessing_kernelPfi(
	.param .u64 .ptr .align 1 _Z20preprocessing_kernelPfi_param_0,
	.param .u32 _Z20preprocessing_kernelPfi_param_1
)
{
	.reg .pred 	%p<2>;
	.reg .b32 	%r<6>;
	.reg .b32 	%f<4>;
	.reg .b64 	%rd<5>;

	ld.param.u64 	%rd1, [_Z20preprocessing_kernelPfi_param_0];
	ld.param.u32 	%r2, [_Z20preprocessing_kernelPfi_param_1];
	mov.u32 	%r3, %tid.x;
	mov.u32 	%r4, %ctaid.x;
	mov.u32 	%r5, %ntid.x;
	mad.lo.s32 	%r1, %r4, %r5, %r3;
	setp.ge.s32 	%p1, %r1, %r2;
	@%p1 bra 	$L__BB1_2;
	cvta.to.global.u64 	%rd2, %rd1;
	mul.wide.s32 	%rd3, %r1, 4;
	add.s64 	%rd4, %rd2, %rd3;
	ld.global.f32 	%f1, [%rd4];
	abs.f32 	%f2, %f1;
	sqrt.rn.f32 	%f3, %f2;
	st.global.f32 	[%rd4], %f3;
$L__BB1_2:
	ret;

}
	// .globl	_Z17processing_kernelPfi
.visible .entry _Z17processing_kernelPfi(
	.param .u64 .ptr .align 1 _Z17processing_kernelPfi_param_0,
	.param .u32 _Z17processing_kernelPfi_param_1
)
{
	.local .align 4 .b8 	__local_depot2[28];
	.reg .b64 	%SP;
	.reg .b64 	%SPL;
	.reg .pred 	%p<18>;
	.reg .b32 	%r<84>;
	.reg .b32 	%f<49>;
	.reg .b64 	%rd<43>;
	.reg .b64 	%fd<5>;

	mov.u64 	%SPL, __local_depot2;
	ld.param.u64 	%rd17, [_Z17processing_kernelPfi_param_0];
	ld.param.u32 	%r29, [_Z17processing_kernelPfi_param_1];
	add.u64 	%rd1, %SPL, 0;
	mov.u32 	%r30, %tid.x;
	mov.u32 	%r31, %ctaid.x;
	mov.u32 	%r32, %ntid.x;
	mad.lo.s32 	%r1, %r31, %r32, %r30;
	setp.ge.s32 	%p1, %r1, %r29;
	@%p1 bra 	$L__BB2_18;
	cvta.to.global.u64 	%rd19, %rd17;
	mul.wide.s32 	%rd20, %r1, 4;
	add.s64 	%rd2, %rd19, %rd20;
	ld.global.f32 	%f1, [%rd2];
	mul.f32 	%f11, %f1, 0f3F22F983;
	cvt.rni.s32.f32 	%r83, %f11;
	cvt.rn.f32.s32 	%f12, %r83;
	fma.rn.f32 	%f13, %f12, 0fBFC90FDA, %f1;
	fma.rn.f32 	%f14, %f12, 0fB3A22168, %f13;
	fma.rn.f32 	%f48, %f12, 0fA7C234C5, %f14;
	abs.f32 	%f3, %f1;
	setp.ltu.f32 	%p2, %f3, 0f47CE4780;
	mov.u32 	%r79, %r83;
	mov.f32 	%f47, %f48;
	@%p2 bra 	$L__BB2_9;
	setp.neu.f32 	%p3, %f3, 0f7F800000;
	@%p3 bra 	$L__BB2_4;
	mov.f32 	%f17, 0f00000000;
	mul.rn.f32 	%f47, %f1, %f17;
	mov.b32 	%r79, 0;
	bra.uni 	$L__BB2_9;
$L__BB2_4:
	mov.b32 	%r3, %f1;
	shl.b32 	%r34, %r3, 8;
	or.b32  	%r4, %r34, -2147483648;
	mov.b64 	%rd39, 0;
	mov.b32 	%r76, 0;
	mov.u64 	%rd37, __cudart_i2opi_f;
	mov.u64 	%rd38, %rd1;
$L__BB2_5:
	.pragma "nounroll";
	ld.global.nc.u32 	%r35, [%rd37];
	mad.wide.u32 	%rd23, %r35, %r4, %rd39;
	shr.u64 	%rd39, %rd23, 32;
	st.local.u32 	[%rd38], %rd23;
	add.s32 	%r76, %r76, 1;
	add.s64 	%rd38, %rd38, 4;
	add.s64 	%rd37, %rd37, 4;
	setp.ne.s32 	%p4, %r76, 6;
	@%p4 bra 	$L__BB2_5;
	shr.u32 	%r36, %r3, 23;
	st.local.u32 	[%rd1+24], %rd39;
	and.b32  	%r7, %r36, 31;
	and.b32  	%r37, %r36, 224;
	add.s32 	%r38, %r37, -128;
	shr.u32 	%r39, %r38, 5;
	mul.wide.u32 	%rd24, %r39, 4;
	sub.s64 	%rd9, %rd1, %rd24;
	ld.local.u32 	%r77, [%rd9+24];
	ld.local.u32 	%r78, [%rd9+20];
	setp.eq.s32 	%p5, %r7, 0;
	@%p5 bra 	$L__BB2_8;
	shf.l.wrap.b32 	%r77, %r78, %r77, %r7;
	ld.local.u32 	%r40, [%rd9+16];
	shf.l.wrap.b32 	%r78, %r40, %r78, %r7;
$L__BB2_8:
	shr.u32 	%r41, %r77, 30;
	shf.l.wrap.b32 	%r42, %r78, %r77, 2;
	shl.b32 	%r43, %r78, 2;
	shr.u32 	%r44, %r42, 31;
	add.s32 	%r45, %r44, %r41;
	neg.s32 	%r46, %r45;
	setp.lt.s32 	%p6, %r3, 0;
	selp.b32 	%r79, %r46, %r45, %p6;
	xor.b32  	%r47, %r42, %r3;
	shr.s32 	%r48, %r42, 31;
	xor.b32  	%r49, %r48, %r42;
	xor.b32  	%r50, %r48, %r43;
	cvt.u64.u32 	%rd25, %r49;
	shl.b64 	%rd26, %rd25, 32;
	cvt.u64.u32 	%rd27, %r50;
	or.b64  	%rd28, %rd26, %rd27;
	cvt.rn.f64.s64 	%fd1, %rd28;
	mul.f64 	%fd2, %fd1, 0d3BF921FB54442D19;
	cvt.rn.f32.f64 	%f15, %fd2;
	neg.f32 	%f16, %f15;
	setp.lt.s32 	%p7, %r47, 0;
	selp.f32 	%f47, %f16, %f15, %p7;
$L__BB2_9:
	setp.ltu.f32 	%p8, %f3, 0f47CE4780;
	mul.rn.f32 	%f18, %f47, %f47;
	and.b32  	%r52, %r79, 1;
	setp.eq.b32 	%p9, %r52, 1;
	selp.f32 	%f19, 0f3F800000, %f47, %p9;
	fma.rn.f32 	%f20, %f18, %f19, 0f00000000;
	fma.rn.f32 	%f21, %f18, 0f37CBAC00, 0fBAB607ED;
	selp.f32 	%f22, %f21, 0fB94D4153, %p9;
	selp.f32 	%f23, 0f3D2AAABB, 0f3C0885E4, %p9;
	fma.rn.f32 	%f24, %f22, %f18, %f23;
	selp.f32 	%f25, 0fBEFFFFFF, 0fBE2AAAA8, %p9;
	fma.rn.f32 	%f26, %f24, %f18, %f25;
	fma.rn.f32 	%f27, %f26, %f20, %f19;
	and.b32  	%r53, %r79, 2;
	setp.eq.s32 	%p10, %r53, 0;
	mov.f32 	%f28, 0f00000000;
	sub.f32 	%f29, %f28, %f27;
	selp.f32 	%f7, %f27, %f29, %p10;
	@%p8 bra 	$L__BB2_17;
	setp.neu.f32 	%p11, %f3, 0f7F800000;
	@%p11 bra 	$L__BB2_12;
	mov.f32 	%f32, 0f00000000;
	mul.rn.f32 	%f48, %f1, %f32;
	mov.b32 	%r83, 0;
	bra.uni 	$L__BB2_17;
$L__BB2_12:
	mov.b32 	%r16, %f1;
	shl.b32 	%r55, %r16, 8;
	or.b32  	%r17, %r55, -2147483648;
	mov.b64 	%rd42, 0;
	mov.b32 	%r80, 0;
	mov.u64 	%rd40, __cudart_i2opi_f;
	mov.u64 	%rd41, %rd1;
$L__BB2_13:
	.pragma "nounroll";
	ld.global.nc.u32 	%r56, [%rd40];
	mad.wide.u32 	%rd31, %r56, %r17, %rd42;
	shr.u64 	%rd42, %rd31, 32;
	st.local.u32 	[%rd41], %rd31;
	add.s32 	%r80, %r80, 1;
	add.s64 	%rd41, %rd41, 4;
	add.s64 	%rd40, %rd40, 4;
	setp.ne.s32 	%p12, %r80, 6;
	@%p12 bra 	$L__BB2_13;
	shr.u32 	%r57, %r16, 23;
	st.local.u32 	[%rd1+24], %rd42;
	and.b32  	%r20, %r57, 31;
	and.b32  	%r58, %r57, 224;
	add.s32 	%r59, %r58, -128;
	shr.u32 	%r60, %r59, 5;
	mul.wide.u32 	%rd32, %r60, 4;
	sub.s64 	%rd16, %rd1, %rd32;
	ld.local.u32 	%r81, [%rd16+24];
	ld.local.u32 	%r82, [%rd16+20];
	setp.eq.s32 	%p13, %r20, 0;
	@%p13 bra 	$L__BB2_16;
	shf.l.wrap.b32 	%r81, %r82, %r81, %r20;
	ld.local.u32 	%r61, [%rd16+16];
	shf.l.wrap.b32 	%r82, %r61, %r82, %r20;
$L__BB2_16:
	shr.u32 	%r62, %r81, 30;
	shf.l.wrap.b32 	%r63, %r82, %r81, 2;
	shl.b32 	%r64, %r82, 2;
	shr.u32 	%r65, %r63, 31;
	add.s32 	%r66, %r65, %r62;
	neg.s32 	%r67, %r66;
	setp.lt.s32 	%p14, %r16, 0;
	selp.b32 	%r83, %r67, %r66, %p14;
	xor.b32  	%r68, %r63, %r16;
	shr.s32 	%r69, %r63, 31;
	xor.b32  	%r70, %r69, %r63;
	xor.b32  	%r71, %r69, %r64;
	cvt.u64.u32 	%rd33, %r70;
	shl.b64 	%rd34, %rd33, 32;
	cvt.u64.u32 	%rd35, %r71;
	or.b64  	%rd36, %rd34, %rd35;
	cvt.rn.f64.s64 	%fd3, %rd36;
	mul.f64 	%fd4, %fd3, 0d3BF921FB54442D19;
	cvt.rn.f32.f64 	%f30, %fd4;
	neg.f32 	%f31, %f30;
	setp.lt.s32 	%p15, %r68, 0;
	selp.f32 	%f48, %f31, %f30, %p15;
$L__BB2_17:
	add.s32 	%r73, %r83, 1;
	mul.rn.f32 	%f33, %f48, %f48;
	and.b32  	%r74, %r83, 1;
	setp.eq.b32 	%p16, %r74, 1;
	selp.f32 	%f34, %f48, 0f3F800000, %p16;
	fma.rn.f32 	%f35, %f33, %f34, 0f00000000;
	fma.rn.f32 	%f36, %f33, 0f37CBAC00, 0fBAB607ED;
	selp.f32 	%f37, 0fB94D4153, %f36, %p16;
	selp.f32 	%f38, 0f3C0885E4, 0f3D2AAABB, %p16;
	fma.rn.f32 	%f39, %f37, %f33, %f38;
	selp.f32 	%f40, 0fBE2AAAA8, 0fBEFFFFFF, %p16;
	fma.rn.f32 	%f41, %f39, %f33, %f40;
	fma.rn.f32 	%f42, %f41, %f35, %f34;
	and.b32  	%r75, %r73, 2;
	setp.eq.s32 	%p17, %r75, 0;
	mov.f32 	%f43, 0f00000000;
	sub.f32 	%f44, %f43, %f42;
	selp.f32 	%f45, %f42, %f44, %p17;
	add.f32 	%f46, %f7, %f45;
	st.global.f32 	[%rd2], %f46;
$L__BB2_18:
	ret;

}
	// .globl	_Z24compute_intensive_kernelPfi
.visible .entry _Z24compute_intensive_kernelPfi(
	.param .u64 .ptr .align 1 _Z24compute_intensive_kernelPfi_param_0,
	.param .u32 _Z24compute_intensive_kernelPfi_param_1
)
{
	.local .align 4 .b8 	__local_depot3[28];
	.reg .b64 	%SP;
	.reg .b64 	%SPL;
	.reg .pred 	%p<19>;
	.reg .b32 	%r<88>;
	.reg .b32 	%f<51>;
	.reg .b64 	%rd<42>;
	.reg .b64 	%fd<5>;

	mov.u64 	%SPL, __local_depot3;
	ld.param.u64 	%rd14, [_Z24compute_intensive_kernelPfi_param_0];
	ld.param.u32 	%r31, [_Z24compute_intensive_kernelPfi_param_1];
	add.u64 	%rd1, %SPL, 0;
	add.u64 	%rd2, %SPL, 0;
	mov.u32 	%r32, %tid.x;
	mov.u32 	%r33, %ctaid.x;
	mov.u32 	%r34, %ntid.x;
	mad.lo.s32 	%r1, %r33, %r34, %r32;
	setp.ge.s32 	%p1, %r1, %r31;
	@%p1 bra 	$L__BB3_20;
	cvta.to.global.u64 	%rd17, %rd14;
	mul.wide.s32 	%rd18, %r1, 4;
	add.s64 	%rd3, %rd17, %rd18;
	ld.global.f32 	%f48, [%rd3];
	mov.b32 	%r79, 0;
	mov.u64 	%rd29, __cudart_i2opi_f;
$L__BB3_2:
	mul.f32 	%f13, %f48, 0f3F22F983;
	cvt.rni.s32.f32 	%r87, %f13;
	cvt.rn.f32.s32 	%f14, %r87;
	fma.rn.f32 	%f15, %f14, 0fBFC90FDA, %f48;
	fma.rn.f32 	%f16, %f14, 0fB3A22168, %f15;
	fma.rn.f32 	%f50, %f14, 0fA7C234C5, %f16;
	abs.f32 	%f4, %f48;
	setp.ltu.f32 	%p2, %f4, 0f47CE4780;
	mov.u32 	%r83, %r87;
	mov.f32 	%f49, %f50;
	@%p2 bra 	$L__BB3_10;
	setp.neu.f32 	%p3, %f4, 0f7F800000;
	@%p3 bra 	$L__BB3_5;
	mov.f32 	%f19, 0f00000000;
	mul.rn.f32 	%f49, %f48, %f19;
	mov.b32 	%r83, 0;
	bra.uni 	$L__BB3_10;
$L__BB3_5:
	mov.b32 	%r4, %f48;
	shl.b32 	%r37, %r4, 8;
	or.b32  	%r5, %r37, -2147483648;
	mov.b64 	%rd40, 0;
	mov.b32 	%r80, 0;
	mov.u64 	%rd38, %rd29;
	mov.u64 	%rd39, %rd2;
$L__BB3_6:
	.pragma "nounroll";
	ld.global.nc.u32 	%r38, [%rd38];
	mad.wide.u32 	%rd21, %r38, %r5, %rd40;
	shr.u64 	%rd40, %rd21, 32;
	st.local.u32 	[%rd39], %rd21;
	add.s32 	%r80, %r80, 1;
	add.s64 	%rd39, %rd39, 4;
	add.s64 	%rd38, %rd38, 4;
	setp.ne.s32 	%p4, %r80, 6;
	@%p4 bra 	$L__BB3_6;
	shr.u32 	%r39, %r4, 23;
	st.local.u32 	[%rd2+24], %rd40;
	and.b32  	%r8, %r39, 31;
	and.b32  	%r40, %r39, 224;
	add.s32 	%r41, %r40, -128;
	shr.u32 	%r42, %r41, 5;
	mul.wide.u32 	%rd22, %r42, 4;
	sub.s64 	%rd10, %rd2, %rd22;
	ld.local.u32 	%r81, [%rd10+24];
	ld.local.u32 	%r82, [%rd10+20];
	setp.eq.s32 	%p5, %r8, 0;
	@%p5 bra 	$L__BB3_9;
	shf.l.wrap.b32 	%r81, %r82, %r81, %r8;
	ld.local.u32 	%r43, [%rd10+16];
	shf.l.wrap.b32 	%r82, %r43, %r82, %r8;
$L__BB3_9:
	shr.u32 	%r44, %r81, 30;
	shf.l.wrap.b32 	%r45, %r82, %r81, 2;
	shl.b32 	%r46, %r82, 2;
	shr.u32 	%r47, %r45, 31;
	add.s32 	%r48, %r47, %r44;
	neg.s32 	%r49, %r48;
	setp.lt.s32 	%p6, %r4, 0;
	selp.b32 	%r83, %r49, %r48, %p6;
	xor.b32  	%r50, %r45, %r4;
	shr.s32 	%r51, %r45, 31;
	xor.b32  	%r52, %r51, %r45;
	xor.b32  	%r53, %r51, %r46;
	cvt.u64.u32 	%rd23, %r52;
	shl.b64 	%rd24, %rd23, 32;
	cvt.u64.u32 	%rd25, %r53;
	or.b64  	%rd26, %rd24, %rd25;
	cvt.rn.f64.s64 	%fd1, %rd26;
	mul.f64 	%fd2, %fd1, 0d3BF921FB54442D19;
	cvt.rn.f32.f64 	%f17, %fd2;
	neg.f32 	%f18, %f17;
	setp.lt.s32 	%p7, %r50, 0;
	selp.f32 	%f49, %f18, %f17, %p7;
$L__BB3_10:
	setp.ltu.f32 	%p8, %f4, 0f47CE4780;
	mul.rn.f32 	%f20, %f49, %f49;
	and.b32  	%r55, %r83, 1;
	setp.eq.b32 	%p9, %r55, 1;
	selp.f32 	%f21, 0f3F800000, %f49, %p9;
	fma.rn.f32 	%f22, %f20, %f21, 0f00000000;
	fma.rn.f32 	%f23, %f20, 0f37CBAC00, 0fBAB607ED;
	selp.f32 	%f24, %f23, 0fB94D4153, %p9;
	selp.f32 	%f25, 0f3D2AAABB, 0f3C0885E4, %p9;
	fma.rn.f32 	%f26, %f24, %f20, %f25;
	selp.f32 	%f27, 0fBEFFFFFF, 0fBE2AAAA8, %p9;
	fma.rn.f32 	%f28, %f26, %f20, %f27;
	fma.rn.f32 	%f29, %f28, %f22, %f21;
	and.b32  	%r56, %r83, 2;
	setp.eq.s32 	%p10, %r56, 0;
	mov.f32 	%f30, 0f00000000;
	sub.f32 	%f31, %f30, %f29;
	selp.f32 	%f8, %f29, %f31, %p10;
	@%p8 bra 	$L__BB3_18;
	setp.neu.f32 	%p11, %f4, 0f7F800000;
	@%p11 bra 	$L__BB3_13;
	mov.f32 	%f34, 0f00000000;
	mul.rn.f32 	%f50, %f48, %f34;
	mov.b32 	%r87, 0;
	bra.uni 	$L__BB3_18;
$L__BB3_13:
	mov.b32 	%r17, %f48;
	shl.b32 	%r58, %r17, 8;
	or.b32  	%r18, %r58, -2147483648;
	mov.b64 	%rd41, 0;
	mov.b32 	%r84, 0;
$L__BB3_14:
	.pragma "nounroll";
	mul.wide.u32 	%rd28, %r84, 4;
	add.s64 	%rd30, %rd29, %rd28;
	ld.global.nc.u32 	%r59, [%rd30];
	mad.wide.u32 	%rd31, %r59, %r18, %rd41;
	shr.u64 	%rd41, %rd31, 32;
	add.s64 	%rd32, %rd1, %rd28;
	st.local.u32 	[%rd32], %rd31;
	add.s32 	%r84, %r84, 1;
	setp.ne.s32 	%p12, %r84, 6;
	@%p12 bra 	$L__BB3_14;
	shr.u32 	%r60, %r17, 23;
	st.local.u32 	[%rd1+24], %rd41;
	and.b32  	%r21, %r60, 31;
	and.b32  	%r61, %r60, 224;
	add.s32 	%r62, %r61, -128;
	shr.u32 	%r63, %r62, 5;
	mul.wide.u32 	%rd33, %r63, 4;
	sub.s64 	%rd13, %rd1, %rd33;
	ld.local.u32 	%r85, [%rd13+24];
	ld.local.u32 	%r86, [%rd13+20];
	setp.eq.s32 	%p13, %r21, 0;
	@%p13 bra 	$L__BB3_17;
	shf.l.wrap.b32 	%r85, %r86, %r85, %r21;
	ld.local.u32 	%r64, [%rd13+16];
	shf.l.wrap.b32 	%r86, %r64, %r86, %r21;
$L__BB3_17:
	shr.u32 	%r65, %r85, 30;
	shf.l.wrap.b32 	%r66, %r86, %r85, 2;
	shl.b32 	%r67, %r86, 2;
	shr.u32 	%r68, %r66, 31;
	add.s32 	%r69, %r68, %r65;
	neg.s32 	%r70, %r69;
	setp.lt.s32 	%p14, %r17, 0;
	selp.b32 	%r87, %r70, %r69, %p14;
	xor.b32  	%r71, %r66, %r17;
	shr.s32 	%r72, %r66, 31;
	xor.b32  	%r73, %r72, %r66;
	xor.b32  	%r74, %r72, %r67;
	cvt.u64.u32 	%rd34, %r73;
	shl.b64 	%rd35, %rd34, 32;
	cvt.u64.u32 	%rd36, %r74;
	or.b64  	%rd37, %rd35, %rd36;
	cvt.rn.f64.s64 	%fd3, %rd37;
	mul.f64 	%fd4, %fd3, 0d3BF921FB54442D19;
	cvt.rn.f32.f64 	%f32, %fd4;
	neg.f32 	%f33, %f32;
	setp.lt.s32 	%p15, %r71, 0;
	selp.f32 	%f50, %f33, %f32, %p15;
$L__BB3_18:
	add.s32 	%r76, %r87, 1;
	mul.rn.f32 	%f35, %f50, %f50;
	and.b32  	%r77, %r87, 1;
	setp.eq.b32 	%p16, %r77, 1;
	selp.f32 	%f36, %f50, 0f3F800000, %p16;
	fma.rn.f32 	%f37, %f35, %f36, 0f00000000;
	fma.rn.f32 	%f38, %f35, 0f37CBAC00, 0fBAB607ED;
	selp.f32 	%f39, 0fB94D4153, %f38, %p16;
	selp.f32 	%f40, 0f3C0885E4, 0f3D2AAABB, %p16;
	fma.rn.f32 	%f41, %f39, %f35, %f40;
	selp.f32 	%f42, 0fBE2AAAA8, 0fBEFFFFFF, %p16;
	fma.rn.f32 	%f43, %f41, %f35, %f42;
	fma.rn.f32 	%f44, %f43, %f37, %f36;
	and.b32  	%r78, %r76, 2;
	setp.eq.s32 	%p17, %r78, 0;
	mov.f32 	%f45, 0f00000000;
	sub.f32 	%f46, %f45, %f44;
	selp.f32 	%f47, %f44, %f46, %p17;
	add.f32 	%f48, %f8, %f47;
	add.s32 	%r79, %r79, 1;
	setp.ne.s32 	%p18, %r79, 100;
	@%p18 bra 	$L__BB3_2;
	st.global.f32 	[%rd3], %f48;
$L__BB3_20:
	ret;

}
	// .globl	_Z21postprocessing_kernelPfi
.visible .entry _Z21postprocessing_kernelPfi(
	.param .u64 .ptr .align 1 _Z21postprocessing_kernelPfi_param_0,
	.param .u32 _Z21postprocessing_kernelPfi_param_1
)
{
	.reg .pred 	%p<2>;
	.reg .b32 	%r<6>;
	.reg .b32 	%f<3>;
	.reg .b64 	%rd<5>;

	ld.param.u64 	%rd1, [_Z21postprocessing_kernelPfi_param_0];
	ld.param.u32 	%r2, [_Z21postprocessing_kernelPfi_param_1];
	mov.u32 	%r3, %tid.x;
	mov.u32 	%r4, %ctaid.x;
	mov.u32 	%r5, %ntid.x;
	mad.lo.s32 	%r1, %r4, %r5, %r3;
	setp.ge.s32 	%p1, %r1, %r2;
	@%p1 bra 	$L__BB4_2;
	cvta.to.global.u64 	%rd2, %rd1;
	mul.wide.s32 	%rd3, %r1, 4;
	add.s64 	%rd4, %rd2, %rd3;
	ld.global.f32 	%f1, [%rd4];
	fma.rn.f32 	%f2, %f1, 0f40000000, 0f3F800000;
	st.global.f32 	[%rd4], %f2;
$L__BB4_2:
	ret;

}
	// .globl	_Z21initialization_kernelPfi
.visible .entry _Z21initialization_kernelPfi(
	.param .u64 .ptr .align 1 _Z21initialization_kernelPfi_param_0,
	.param .u32 _Z21initialization_kernelPfi_param_1
)
{
	.reg .pred 	%p<2>;
	.reg .b32 	%r<6>;
	.reg .b32 	%f<3>;
	.reg .b64 	%rd<5>;

	ld.param.u64 	%rd1, [_Z21initialization_kernelPfi_param_0];
	ld.param.u32 	%r2, [_Z21initialization_kernelPfi_param_1];
	mov.u32 	%r3, %tid.x;
	mov.u32 	%r4, %ctaid.x;
	mov.u32 	%r5, %ntid.x;
	mad.lo.s32 	%r1, %r4, %r5, %r3;
	setp.ge.s32 	%p1, %r1, %r2;
	@%p1 bra 	$L__BB5_2;
	cvta.to.global.u64 	%rd2, %rd1;
	cvt.rn.f32.s32 	%f1, %r1;
	mul.f32 	%f2, %f1, 0f3C23D70A;
	mul.wide.s32 	%rd3, %r1, 4;
	add.s64 	%rd4, %rd2, %rd3;
	st.global.f32 	[%rd4], %f2;
$L__BB5_2:
	ret;

}


// ===== COMPILED SASS (sm_100) =====

	.target	sm_100

	.elftype	@"ET_EXEC"


//--------------------- .note.nv.tkinfo           --------------------------
	.section	.note.nv.tkinfo,"",@"SHT_NOTE"
	.sectionflags	@"SHF_NOTE_NV_TKINFO"
	.tkinfo
        /*0018*/ 	.word	0x00000002
        /*0030*/ 	.string	""
        /*0030*/ 	.string	"ptxas"
        /*0030*/ 	.string	"Cuda compilation tools, release 13.0, V13.0.88"
        /*0030*/ 	.string	"Build cuda_13.0.r13.0/compiler.36424714_0"
        /*0030*/ 	.string	"-arch sm_100 -m 64 "



//--------------------- .note.nv.cuinfo           --------------------------
	.section	.note.nv.cuinfo,"",@"SHT_NOTE"
	.sectionflags	@"SHF_NOTE_NV_CUINFO"
        /*0018*/ 	.short	0x0002
        /*001a*/ 	.short	0x0064
        /*001c*/ 	.short	0x0082
	.zero		2


//--------------------- .nv.info                  --------------------------
	.section	.nv.info,"",@"SHT_CUDA_INFO"
	.align	4


	//----- nvinfo : EIATTR_REGCOUNT
	.align		4
        /*0000*/ 	.byte	0x04, 0x2f
        /*0002*/ 	.short	(.L_2 - .L_1)
	.align		4
.L_1:
        /*0004*/ 	.word	index@(_Z13simple_kernelPfi)
        /*0008*/ 	.word	0x00000013


	//----- nvinfo : EIATTR_FRAME_SIZE
	.align		4
.L_2:
        /*000c*/ 	.byte	0x04, 0x11
        /*000e*/ 	.short	(.L_4 - .L_3)
	.align		4
.L_3:
        /*0010*/ 	.word	index@(_Z13simple_kernelPfi)
        /*0014*/ 	.word	0x00000000


	//----- nvinfo : EIATTR_REGCOUNT
	.align		4
.L_4:
        /*0018*/ 	.byte	0x04, 0x2f
        /*001a*/ 	.short	(.L_6 - .L_5)
	.align		4
.L_5:
        /*001c*/ 	.word	index@(_Z20preprocessing_kernelPfi)
        /*0020*/ 	.word	0x0000000c


	//----- nvinfo : EIATTR_FRAME_SIZE
	.align		4
.L_6:
        /*0024*/ 	.byte	0x04, 0x11
        /*0026*/ 	.short	(.L_8 - .L_7)
	.align		4
.L_7:
        /*0028*/ 	.word	index@($__internal_0_$__cuda_sm20_sqrt_rn_f32_slowpath)
        /*002c*/ 	.word	0x00000000


	//----- nvinfo : EIATTR_FRAME_SIZE
	.align		4
.L_8:
        /*0030*/ 	.byte	0x04, 0x11
        /*0032*/ 	.short	(.L_10 - .L_9)
	.align		4
.L_9:
        /*0034*/ 	.word	index@(_Z20preprocessing_kernelPfi)
        /*0038*/ 	.word	0x00000000


	//----- nvinfo : EIATTR_REGCOUNT
	.align		4
.L_10:
        /*003c*/ 	.byte	0x04, 0x2f
        /*003e*/ 	.short	(.L_12 - .L_11)
	.align		4
.L_11:
        /*0040*/ 	.word	index@(_Z17processing_kernelPfi)
        /*0044*/ 	.word	0x00000017


	//----- nvinfo : EIATTR_FRAME_SIZE
	.align		4
.L_12:
        /*0048*/ 	.byte	0x04, 0x11
        /*004a*/ 	.short	(.L_14 - .L_13)
	.align		4
.L_13:
        /*004c*/ 	.word	index@(_Z17processing_kernelPfi)
        /*0050*/ 	.word	0x00000000


	//----- nvinfo : EIATTR_REGCOUNT
	.align		4
.L_14:
        /*0054*/ 	.byte	0x04, 0x2f
        /*0056*/ 	.short	(.L_16 - .L_15)
	.align		4
.L_15:
        /*0058*/ 	.word	index@(_Z24compute_intensive_kernelPfi)
        /*005c*/ 	.word	0x0000001c


	//----- nvinfo : EIATTR_FRAME_SIZE
	.align		4
.L_16:
        /*0060*/ 	.byte	0x04, 0x11
        /*0062*/ 	.short	(.L_18 - .L_17)
	.align		4
.L_17:
        /*0064*/ 	.word	index@(_Z24compute_intensive_kernelPfi)
        /*0068*/ 	.word	0x00000000


	//----- nvinfo : EIATTR_REGCOUNT
	.align		4
.L_18:
        /*006c*/ 	.byte	0x04, 0x2f
        /*006e*/ 	.short	(.L_20 - .L_19)
	.align		4
.L_19:
        /*0070*/ 	.word	index@(_Z21postprocessing_kernelPfi)
        /*0074*/ 	.word	0x00000008


	//----- nvinfo : EIATTR_FRAME_SIZE
	.align		4
.L_20:
        /*0078*/ 	.byte	0x04, 0x11
        /*007a*/ 	.short	(.L_22 - .L_21)
	.align		4
.L_21:
        /*007c*/ 	.word	index@(_Z21postprocessing_kernelPfi)
        /*0080*/ 	.word	0x00000000


	//----- nvinfo : EIATTR_REGCOUNT
	.align		4
.L_22:
        /*0084*/ 	.byte	0x04, 0x2f
        /*0086*/ 	.short	(.L_24 - .L_23)
	.align		4
.L_23:
        /*0088*/ 	.word	index@(_Z21initialization_kernelPfi)
        /*008c*/ 	.word	0x00000008


	//----- nvinfo : EIATTR_FRAME_SIZE
	.align		4
.L_24:
        /*0090*/ 	.byte	0x04, 0x11
        /*0092*/ 	.short	(.L_26 - .L_25)
	.align		4
.L_25:
        /*0094*/ 	.word	index@(_Z21initialization_kernelPfi)
        /*0098*/ 	.word	0x00000000


	//----- nvinfo : EIATTR_MIN_STACK_SIZE
	.align		4
.L_26:
        /*009c*/ 	.byte	0x04, 0x12
        /*009e*/ 	.short	(.L_28 - .L_27)
	.align		4
.L_27:
        /*00a0*/ 	.word	index@(_Z21initialization_kernelPfi)
        /*00a4*/ 	.word	0x00000000


	//----- nvinfo : EIATTR_MIN_STACK_SIZE
	.align		4
.L_28:
        /*00a8*/ 	.byte	0x04, 0x12
        /*00aa*/ 	.short	(.L_30 - .L_29)
	.align		4
.L_29:
        /*00ac*/ 	.word	index@(_Z21postprocessing_kernelPfi)
        /*00b0*/ 	.word	0x00000000


	//----- nvinfo : EIATTR_MIN_STACK_SIZE
	.align		4
.L_30:
        /*00b4*/ 	.byte	0x04, 0x12
        /*00b6*/ 	.short	(.L_32 - .L_31)
	.align		4
.L_31:
        /*00b8*/ 	.word	index@(_Z24compute_intensive_kernelPfi)
        /*00bc*/ 	.word	0x00000000


	//----- nvinfo : EIATTR_MIN_STACK_SIZE
	.align		4
.L_32:
        /*00c0*/ 	.byte	0x04, 0x12
        /*00c2*/ 	.short	(.L_34 - .L_33)
	.align		4
.L_33:
        /*00c4*/ 	.word	index@(_Z17processing_kernelPfi)
        /*00c8*/ 	.word	0x00000000


	//----- nvinfo : EIATTR_MIN_STACK_SIZE
	.align		4
.L_34:
        /*00cc*/ 	.byte	0x04, 0x12
        /*00ce*/ 	.short	(.L_36 - .L_35)
	.align		4
.L_35:
        /*00d0*/ 	.word	index@(_Z20preprocessing_kernelPfi)
        /*00d4*/ 	.word	0x00000000


	//----- nvinfo : EIATTR_MIN_STACK_SIZE
	.align		4
.L_36:
        /*00d8*/ 	.byte	0x04, 0x12
        /*00da*/ 	.short	(.L_38 - .L_37)
	.align		4
.L_37:
        /*00dc*/ 	.word	index@(_Z13simple_kernelPfi)
        /*00e0*/ 	.word	0x00000000
.L_38:


//--------------------- .nv.compat                --------------------------
	.section	.nv.compat,"",@"SHT_CUDA_COMPAT_INFO"
	.align	4
        /*0000*/ 	.byte	0x02, 0x09, 0x00, 0x00, 0x02, 0x02, 0x01, 0x00, 0x02, 0x05, 0x05, 0x00, 0x03, 0x07, 0x01, 0x01
        /*0010*/ 	.byte	0x02, 0x03, 0x00, 0x00, 0x02, 0x06, 0x01, 0x00, 0x04, 0x0b, 0x08, 0x00, 0x01, 0x00, 0x00, 0x00
        /*0020*/ 	.byte	0x00, 0x00, 0x00, 0x00


//--------------------- .nv.info._Z21initialization_kernelPfi --------------------------
	.section	.nv.info._Z21initialization_kernelPfi,"",@"SHT_CUDA_INFO"
	.sectionflags	@""
	.align	4


	//----- nvinfo : EIATTR_CUDA_API_VERSION
	.align		4
        /*0000*/ 	.byte	0x04, 0x37
        /*0002*/ 	.short	(.L_40 - .L_39)
.L_39:
        /*0004*/ 	.word	0x00000082


	//----- nvinfo : EIATTR_KPARAM_INFO
	.align		4
.L_40:
        /*0008*/ 	.byte	0x04, 0x17
        /*000a*/ 	.short	(.L_42 - .L_41)
.L_41:
        /*000c*/ 	.word	0x00000000
        /*0010*/ 	.short	0x0001
        /*0012*/ 	.short	0x0008
        /*0014*/ 	.byte	0x00, 0xf0, 0x11, 0x00


	//----- nvinfo : EIATTR_KPARAM_INFO
	.align		4
.L_42:
        /*0018*/ 	.byte	0x04, 0x17
        /*001a*/ 	.short	(.L_44 - .L_43)
.L_43:
        /*001c*/ 	.word	0x00000000
        /*0020*/ 	.short	0x0000
        /*0022*/ 	.short	0x0000
        /*0024*/ 	.byte	0x00, 0xf5, 0x21, 0x00


	//----- nvinfo : EIATTR_SPARSE_MMA_MASK
	.align		4
.L_44:
        /*0028*/ 	.byte	0x03, 0x50
        /*002a*/ 	.short	0x0000


	//----- nvinfo : EIATTR_MAXREG_COUNT
	.align		4
        /*002c*/ 	.byte	0x03, 0x1b
        /*002e*/ 	.short	0x00ff


	//----- nvinfo : EIATTR_MERCURY_ISA_VERSION
	.align		4
        /*0030*/ 	.byte	0x03, 0x5f
        /*0032*/ 	.short	0x0101


	//----- nvinfo : EIATTR_VRC_CTA_INIT_COUNT
	.align		4
        /*0034*/ 	.byte	0x02, 0x4a
	.zero		1
	.zero		1


	//----- nvinfo : EIATTR_EXIT_INSTR_OFFSETS
	.align		4
        /*0038*/ 	.byte	0x04, 0x1c
        /*003a*/ 	.short	(.L_46 - .L_45)


	//   ....[0]....
.L_45:
        /*003c*/ 	.word	0x00000070


	//   ....[1]....
        /*0040*/ 	.word	0x000000e0


	//----- nvinfo : EIATTR_CBANK_PARAM_SIZE
	.align		4
.L_46:
        /*0044*/ 	.byte	0x03, 0x19
        /*0046*/ 	.short	0x000c


	//----- nvinfo : EIATTR_PARAM_CBANK
	.align		4
        /*0048*/ 	.byte	0x04, 0x0a
        /*004a*/ 	.short	(.L_48 - .L_47)
	.align		4
.L_47:
        /*004c*/ 	.word	index@(.nv.constant0._Z21initialization_kernelPfi)
        /*0050*/ 	.short	0x0380
        /*0052*/ 	.short	0x000c


	//----- nvinfo : EIATTR_SW_WAR
	.align		4
.L_48:
        /*0054*/ 	.byte	0x04, 0x36
        /*0056*/ 	.short	(.L_50 - .L_49)
.L_49:
        /*0058*/ 	.word	0x00000008
.L_50:


//--------------------- .nv.info._Z21postprocessing_kernelPfi --------------------------
	.section	.nv.info._Z21postprocessing_kernelPfi,"",@"SHT_CUDA_INFO"
	.sectionflags	@""
	.align	4


	//----- nvinfo : EIATTR_CUDA_API_VERSION
	.align		4
        /*0000*/ 	.byte	0x04, 0x37
        /*0002*/ 	.short	(.L_52 - .L_51)
.L_51:
        /*0004*/ 	.word	0x00000082


	//----- nvinfo : EIATTR_KPARAM_INFO
	.align		4
.L_52:
        /*0008*/ 	.byte	0x04, 0x17
        /*000a*/ 	.short	(.L_54 - .L_53)
.L_53:
        /*000c*/ 	.word	0x00000000
        /*0010*/ 	.short	0x0001
        /*0012*/ 	.short	0x0008
        /*0014*/ 	.byte	0x00, 0xf0, 0x11, 0x00


	//----- nvinfo : EIATTR_KPARAM_INFO
	.align		4
.L_54:
        /*0018*/ 	.byte	0x04, 0x17
        /*001a*/ 	.short	(.L_56 - .L_55)
.L_55:
        /*001c*/ 	.word	0x00000000
        /*0020*/ 	.short	0x0000
        /*0022*/ 	.short	0x0000
        /*0024*/ 	.byte	0x00, 0xf5, 0x21, 0x00


	//----- nvinfo : EIATTR_SPARSE_MMA_MASK
	.align		4
.L_56:
        /*0028*/ 	.byte	0x03, 0x50
        /*002a*/ 	.short	0x0000


	//----- nvinfo : EIATTR_MAXREG_COUNT
	.align		4
        /*002c*/ 	.byte	0x03, 0x1b
        /*002e*/ 	.short	0x00ff


	//----- nvinfo : EIATTR_MERCURY_ISA_VERSION
	.align		4
        /*0030*/ 	.byte	0x03, 0x5f
        /*0032*/ 	.short	0x0101


	//----- nvinfo : EIATTR_VRC_CTA_INIT_COUNT
	.align		4
        /*0034*/ 	.byte	0x02, 0x4a
	.zero		1
	.zero		1


	//----- nvinfo : EIATTR_EXIT_INSTR_OFFSETS
	.align		4
        /*0038*/ 	.byte	0x04, 0x1c
        /*003a*/ 	.short	(.L_58 - .L_57)


	//   ....[0]....
.L_57:
        /*003c*/ 	.word	0x00000070


	//   ....[1]....
        /*0040*/ 	.word	0x000000f0


	//----- nvinfo : EIATTR_CBANK_PARAM_SIZE
	.align		4
.L_58:
        /*0044*/ 	.byte	0x03, 0x19
        /*0046*/ 	.short	0x000c


	//----- nvinfo : EIATTR_PARAM_CBANK
	.align		4
        /*0048*/ 	.byte	0x04, 0x0a
        /*004a*/ 	.short	(.L_60 - .L_59)
	.align		4
.L_59:
        /*004c*/ 	.word	index@(.nv.constant0._Z21postprocessing_kernelPfi)
        /*0050*/ 	.short	0x0380
        /*0052*/ 	.short	0x000c


	//----- nvinfo : EIATTR_SW_WAR
	.align		4
.L_60:
        /*0054*/ 	.byte	0x04, 0x36
        /*0056*/ 	.short	(.L_62 - .L_61)
.L_61:
        /*0058*/ 	.word	0x00000008
.L_62:


//--------------------- .nv.info._Z24compute_intensive_kernelPfi --------------------------
	.section	.nv.info._Z24compute_intensive_kernelPfi,"",@"SHT_CUDA_INFO"
	.sectionflags	@""
	.align	4


	//----- nvinfo : EIATTR_CUDA_API_VERSION
	.align		4
        /*0000*/ 	.byte	0x04, 0x37
        /*0002*/ 	.short	(.L_64 - .L_63)
.L_63:
        /*0004*/ 	.word	0x00000082


	//----- nvinfo : EIATTR_KPARAM_INFO
	.align		4
.L_64:
        /*0008*/ 	.byte	0x04, 0x17
        /*000a*/ 	.short	(.L_66 - .L_65)
.L_65:
        /*000c*/ 	.word	0x00000000
        /*0010*/ 	.short	0x0001
        /*0012*/ 	.short	0x0008
        /*0014*/ 	.byte	0x00, 0xf0, 0x11, 0x00


	//----- nvinfo : EIATTR_KPARAM_INFO
	.align		4
.L_66:
        /*0018*/ 	.byte	0x04, 0x17
        /*001a*/ 	.short	(.L_68 - .L_67)
.L_67:
        /*001c*/ 	.word	0x00000000
        /*0020*/ 	.short	0x0000
        /*0022*/ 	.short	0x0000
        /*0024*/ 	.byte	0x00, 0xf5, 0x21, 0x00


	//----- nvinfo : EIATTR_SPARSE_MMA_MASK
	.align		4
.L_68:
        /*0028*/ 	.byte	0x03, 0x50
        /*002a*/ 	.short	0x0000


	//----- nvinfo : EIATTR_MAXREG_COUNT
	.align		4
        /*002c*/ 	.byte	0x03, 0x1b
        /*002e*/ 	.short	0x00ff


	//----- nvinfo : EIATTR_MERCURY_ISA_VERSION
	.align		4
        /*0030*/ 	.byte	0x03, 0x5f
        /*0032*/ 	.short	0x0101


	//----- nvinfo : EIATTR_VRC_CTA_INIT_COUNT
	.align		4
        /*0034*/ 	.byte	0x02, 0x4a
	.zero		1
	.zero		1


	//----- nvinfo : EIATTR_EXIT_INSTR_OFFSETS
	.align		4
        /*0038*/ 	.byte	0x04, 0x1c
        /*003a*/ 	.short	(.L_70 - .L_69)


	//   ....[0]....
.L_69:
        /*003c*/ 	.word	0x00000070


	//   ....[1]....
        /*0040*/ 	.word	0x00000fc0


	//----- nvinfo : EIATTR_CRS_STACK_SIZE
	.align		4
.L_70:
        /*0044*/ 	.byte	0x04, 0x1e
        /*0046*/ 	.short	(.L_72 - .L_71)
.L_71:
        /*0048*/ 	.word	0x00000000


	//----- nvinfo : EIATTR_CBANK_PARAM_SIZE
	.align		4
.L_72:
        /*004c*/ 	.byte	0x03, 0x19
        /*004e*/ 	.short	0x000c


	//----- nvinfo : EIATTR_PARAM_CBANK
	.align		4
        /*0050*/ 	.byte	0x04, 0x0a
        /*0052*/ 	.short	(.L_74 - .L_73)
	.align		4
.L_73:
        /*0054*/ 	.word	index@(.nv.constant0._Z24compute_intensive_kernelPfi)
        /*0058*/ 	.short	0x0380
        /*005a*/ 	.short	0x000c


	//----- nvinfo : EIATTR_SW_WAR
	.align		4
.L_74:
        /*005c*/ 	.byte	0x04, 0x36
        /*005e*/ 	.short	(.L_76 - .L_75)
.L_75:
        /*0060*/ 	.word	0x00000008
.L_76:


//--------------------- .nv.info._Z17processing_kernelPfi --------------------------
	.section	.nv.info._Z17processing_kernelPfi,"",@"SHT_CUDA_INFO"
	.sectionflags	@""
	.align	4


	//----- nvinfo : EIATTR_CUDA_API_VERSION
	.align		4
        /*0000*/ 	.byte	0x04, 0x37
        /*0002*/ 	.short	(.L_78 - .L_77)
.L_77:
        /*0004*/ 	.word	0x00000082


	//----- nvinfo : EIATTR_KPARAM_INFO
	.align		4
.L_78:
        /*0008*/ 	.byte	0x04, 0x17
        /*000a*/ 	.short	(.L_80 - .L_79)
.L_79:
        /*000c*/ 	.word	0x00000000
        /*0010*/ 	.short	0x0001
        /*0012*/ 	.short	0x0008
        /*0014*/ 	.byte	0x00, 0xf0, 0x11, 0x00


	//----- nvinfo : EIATTR_KPARAM_INFO
	.align		4
.L_80:
        /*0018*/ 	.byte	0x04, 0x17
        /*001a*/ 	.short	(.L_82 - .L_81)
.L_81:
        /*001c*/ 	.word	0x00000000
        /*0020*/ 	.short	0x0000
        /*0022*/ 	.short	0x0000
        /*0024*/ 	.byte	0x00, 0xf5, 0x21, 0x00


	//----- nvinfo : EIATTR_SPARSE_MMA_MASK
	.align		4
.L_82:
        /*0028*/ 	.byte	0x03, 0x50
        /*002a*/ 	.short	0x0000


	//----- nvinfo : EIATTR_MAXREG_COUNT
	.align		4
        /*002c*/ 	.byte	0x03, 0x1b
        /*002e*/ 	.short	0x00ff


	//----- nvinfo : EIATTR_MERCURY_ISA_VERSION
	.align		4
        /*0030*/ 	.byte	0x03, 0x5f
        /*0032*/ 	.short	0x0101


	//----- nvinfo : EIATTR_VRC_CTA_INIT_COUNT
	.align		4
        /*0034*/ 	.byte	0x02, 0x4a
	.zero		1
	.zero		1


	//----- nvinfo : EIATTR_EXIT_INSTR_OFFSETS
	.align		4
        /*0038*/ 	.byte	0x04, 0x1c
        /*003a*/ 	.short	(.L_84 - .L_83)


	//   ....[0]....
.L_83:
        /*003c*/ 	.word	0x00000070


	//   ....[1]....
        /*0040*/ 	.word	0x00001000


	//----- nvinfo : EIATTR_CRS_STACK_SIZE
	.align		4
.L_84:
        /*0044*/ 	.byte	0x04, 0x1e
        /*0046*/ 	.short	(.L_86 - .L_85)
.L_85:
        /*0048*/ 	.word	0x00000000


	//----- nvinfo : EIATTR_CBANK_PARAM_SIZE
	.align		4
.L_86:
        /*004c*/ 	.byte	0x03, 0x19
        /*004e*/ 	.short	0x000c


	//----- nvinfo : EIATTR_PARAM_CBANK
	.align		4
        /*0050*/ 	.byte	0x04, 0x0a
        /*0052*/ 	.short	(.L_88 - .L_87)
	.align		4
.L_87:
        /*0054*/ 	.word	index@(.nv.constant0._Z17processing_kernelPfi)
        /*0058*/ 	.short	0x0380
        /*005a*/ 	.short	0x000c


	//----- nvinfo : EIATTR_SW_WAR
	.align		4
.L_88:
        /*005c*/ 	.byte	0x04, 0x36
        /*005e*/ 	.short	(.L_90 - .L_89)
.L_89:
        /*0060*/ 	.word	0x00000008
.L_90:


//--------------------- .nv.info._Z20preprocessing_kernelPfi --------------------------
	.section	.nv.info._Z20preprocessing_kernelPfi,"",@"SHT_CUDA_INFO"
	.sectionflags	@""
	.align	4


	//----- nvinfo : EIATTR_CUDA_API_VERSION
	.align		4
        /*0000*/ 	.byte	0x04, 0x37
        /*0002*/ 	.short	(.L_92 - .L_91)
.L_91:
        /*0004*/ 	.word	0x00000082


	//----- nvinfo : EIATTR_KPARAM_INFO
	.align		4
.L_92:
        /*0008*/ 	.byte	0x04, 0x17
        /*000a*/ 	.short	(.L_94 - .L_93)
.L_93:
        /*000c*/ 	.word	0x00000000
        /*0010*/ 	.short	0x0001
        /*0012*/ 	.short	0x0008
        /*0014*/ 	.byte	0x00, 0xf0, 0x11, 0x00


	//----- nvinfo : EIATTR_KPARAM_INFO
	.align		4
.L_94:
        /*0018*/ 	.byte	0x04, 0x17
        /*001a*/ 	.short	(.L_96 - .L_95)
.L_95:
        /*001c*/ 	.word	0x00000000
        /*0020*/ 	.short	0x0000
        /*0022*/ 	.short	0x0000
        /*0024*/ 	.byte	0x00, 0xf5, 0x21, 0x00


	//----- nvinfo : EIATTR_SPARSE_MMA_MASK
	.align		4
.L_96:
        /*0028*/ 	.byte	0x03, 0x50
        /*002a*/ 	.short	0x0000


	//----- nvinfo : EIATTR_MAXREG_COUNT
	.align		4
        /*002c*/ 	.byte	0x03, 0x1b
        /*002e*/ 	.short	0x00ff


	//----- nvinfo : EIATTR_MERCURY_ISA_VERSION
	.align		4
        /*0030*/ 	.byte	0x03, 0x5f
        /*0032*/ 	.short	0x0101


	//----- nvinfo : EIATTR_VRC_CTA_INIT_COUNT
	.align		4
        /*0034*/ 	.byte	0x02, 0x4a
	.zero		1
	.zero		1


	//----- nvinfo : EIATTR_EXIT_INSTR_OFFSETS
	.align		4
        /*0038*/ 	.byte	0x04, 0x1c
        /*003a*/ 	.short	(.L_98 - .L_97)


	//   ....[0]....
.L_97:
        /*003c*/ 	.word	0x00000070


	//   ....[1]....
        /*0040*/ 	.word	0x000001c0


	//----- nvinfo : EIATTR_CRS_STACK_SIZE
	.align		4
.L_98:
        /*0044*/ 	.byte	0x04, 0x1e
        /*0046*/ 	.short	(.L_100 - .L_99)
.L_99:
        /*0048*/ 	.word	0x00000000


	//----- nvinfo : EIATTR_CBANK_PARAM_SIZE
	.align		4
.L_100:
        /*004c*/ 	.byte	0x03, 0x19
        /*004e*/ 	.short	0x000c


	//----- nvinfo : EIATTR_PARAM_CBANK
	.align		4
        /*0050*/ 	.byte	0x04, 0x0a
        /*0052*/ 	.short	(.L_102 - .L_101)
	.align		4
.L_101:
        /*0054*/ 	.word	index@(.nv.constant0._Z20preprocessing_kernelPfi)
        /*0058*/ 	.short	0x0380
        /*005a*/ 	.short	0x000c


	//----- nvinfo : EIATTR_SW_WAR
	.align		4
.L_102:
        /*005c*/ 	.byte	0x04, 0x36
        /*005e*/ 	.short	(.L_104 - .L_103)
.L_103:
        /*0060*/ 	.word	0x00000008
.L_104:


//--------------------- .nv.info._Z13simple_kernelPfi --------------------------
	.section	.nv.info._Z13simple_kernelPfi,"",@"SHT_CUDA_INFO"
	.sectionflags	@""
	.align	4


	//----- nvinfo : EIATTR_CUDA_API_VERSION
	.align		4
        /*0000*/ 	.byte	0x04, 0x37
        /*0002*/ 	.short	(.L_106 - .L_105)
.L_105:
        /*0004*/ 	.word	0x00000082


	//----- nvinfo : EIATTR_KPARAM_INFO
	.align		4
.L_106:
        /*0008*/ 	.byte	0x04, 0x17
        /*000a*/ 	.short	(.L_108 - .L_107)
.L_107:
        /*000c*/ 	.word	0x00000000
        /*0010*/ 	.short	0x0001
        /*0012*/ 	.short	0x0008
        /*0014*/ 	.byte	0x00, 0xf0, 0x11, 0x00


	//----- nvinfo : EIATTR_KPARAM_INFO
	.align		4
.L_108:
        /*0018*/ 	.byte	0x04, 0x17
        /*001a*/ 	.short	(.L_110 - .L_109)
.L_109:
        /*001c*/ 	.word	0x00000000
        /*0020*/ 	.short	0x0000
        /*0022*/ 	.short	0x0000
        /*0024*/ 	.byte	0x00, 0xf5, 0x21, 0x00


	//----- nvinfo : EIATTR_SPARSE_MMA_MASK
	.align		4
.L_110:
        /*0028*/ 	.byte	0x03, 0x50
        /*002a*/ 	.short	0x0000


	//----- nvinfo : EIATTR_MAXREG_COUNT
	.align		4
        /*002c*/ 	.byte	0x03, 0x1b
        /*002e*/ 	.short	0x00ff


	//----- nvinfo : EIATTR_MERCURY_ISA_VERSION
	.align		4
        /*0030*/ 	.byte	0x03, 0x5f
        /*0032*/ 	.short	0x0101


	//----- nvinfo : EIATTR_VRC_CTA_INIT_COUNT
	.align		4
        /*0034*/ 	.byte	0x02, 0x4a
	.zero		1
	.zero		1


	//----- nvinfo : EIATTR_EXIT_INSTR_OFFSETS
	.align		4
        /*0038*/ 	.byte	0x04, 0x1c
        /*003a*/ 	.short	(.L_112 - .L_111)


	//   ....[0]....
.L_111:
        /*003c*/ 	.word	0x00000070


	//   ....[1]....
        /*0040*/ 	.word	0x000008a0


	//----- nvinfo : EIATTR_CRS_STACK_SIZE
	.align		4
.L_112:
        /*0044*/ 	.byte	0x04, 0x1e
        /*0046*/ 	.short	(.L_114 - .L_113)
.L_113:
        /*0048*/ 	.word	0x00000000


	//----- nvinfo : EIATTR_CBANK_PARAM_SIZE
	.align		4
.L_114:
        /*004c*/ 	.byte	0x03, 0x19
        /*004e*/ 	.short	0x000c


	//----- nvinfo : EIATTR_PARAM_CBANK
	.align		4
        /*0050*/ 	.byte	0x04, 0x0a
        /*0052*/ 	.short	(.L_116 - .L_115)
	.align		4
.L_115:
        /*0054*/ 	.word	index@(.nv.constant0._Z13simple_kernelPfi)
        /*0058*/ 	.short	0x0380
        /*005a*/ 	.short	0x000c


	//----- nvinfo : EIATTR_SW_WAR
	.align		4
.L_116:
        /*005c*/ 	.byte	0x04, 0x36
        /*005e*/ 	.short	(.L_118 - .L_117)
.L_117:
        /*0060*/ 	.word	0x00000008
.L_118:


//--------------------- .nv.callgraph             --------------------------
	.section	.nv.callgraph,"",@"SHT_CUDA_CALLGRAPH"
	.align	4
	.sectionentsize	8
	.align		4
        /*0000*/ 	.word	0x00000000
	.align		4
        /*0004*/ 	.word	0xffffffff
	.align		4
        /*0008*/ 	.word	0x00000000
	.align		4
        /*000c*/ 	.word	0xfffffffe
	.align		4
        /*0010*/ 	.word	0x00000000
	.align		4
        /*0014*/ 	.word	0xfffffffd
	.align		4
        /*0018*/ 	.word	0x00000000
	.align		4
        /*001c*/ 	.word	0xfffffffc


//--------------------- .nv.constant4             --------------------------
	.section	.nv.constant4,"a",@progbits
	.align	8
	.align		8
.nv.constant4:
        /*0000*/ 	.dword	__cudart_i2opi_f


//--------------------- .text._Z21initialization_kernelPfi --------------------------
	.section	.text._Z21initialization_kernelPfi,"ax",@progbits
	.align	128
        .global         _Z21initialization_kernelPfi
        .type           _Z21initialization_kernelPfi,@function
        .size           _Z21initialization_kernelPfi,(.L_x_37 - _Z21initialization_kernelPfi)
        .other          _Z21initialization_kernelPfi,@"STO_CUDA_ENTRY STV_DEFAULT"
_Z21initialization_kernelPfi:
.text._Z21initialization_kernelPfi:
[----:B------:R-:W-:Y:S01]  /*0000*/  LDC R1, c[0x0][0x37c] ;  /* 0x0000df00ff017b82 */ /* 0x000fe20000000800 */
[----:B------:R-:W0:Y:S07]  /*0010*/  S2R R5, SR_TID.X ;  /* 0x0000000000057919 */ /* 0x000e2e0000002100 */
[----:B------:R-:W0:Y:S01]  /*0020*/  S2UR UR4, SR_CTAID.X ;  /* 0x00000000000479c3 */ /* 0x000e220000002500 */
[----:B------:R-:W1:Y:S07]  /*0030*/  LDCU UR5, c[0x0][0x388] ;  /* 0x00007100ff0577ac */ /* 0x000e6e0008000800 */
[----:B------:R-:W0:Y:S02]  /*0040*/  LDC R0, c[0x0][0x360] ;  /* 0x0000d800ff007b82 */ /* 0x000e240000000800 */
[----:B0-----:R-:W-:-:S05]  /*0050*/  IMAD R5, R0, UR4, R5 ;  /* 0x0000000400057c24 */ /* 0x001fca000f8e0205 */
[----:B-1----:R-:W-:-:S13]  /*0060*/  ISETP.GE.AND P0, PT, R5, UR5, PT ;  /* 0x0000000505007c0c */ /* 0x002fda000bf06270 */
[----:B------:R-:W-:Y:S05]  /*0070*/  @P0 EXIT ;  /* 0x000000000000094d */ /* 0x000fea0003800000 */
[----:B------:R-:W0:Y:S01]  /*0080*/  LDC.64 R2, c[0x0][0x380] ;  /* 0x0000e000ff027b82 */ /* 0x000e220000000a00 */
[----:B------:R-:W1:Y:S01]  /*0090*/  LDCU.64 UR4, c[0x0][0x358] ;  /* 0x00006b00ff0477ac */ /* 0x000e620008000a00 */
[----:B------:R-:W-:Y:S01]  /*00a0*/  I2FP.F32.S32 R0, R5 ;  /* 0x0000000500007245 */ /* 0x000fe20000201400 */
[----:B0-----:R-:W-:-:S04]  /*00b0*/  IMAD.WIDE R2, R5, 0x4, R2 ;  /* 0x0000000405027825 */ /* 0x001fc800078e0202 */
[----:B------:R-:W-:-:S05]  /*00c0*/  FMUL R5, R0, 0.0099999997764825820923 ;  /* 0x3c23d70a00057820 */ /* 0x000fca0000400000 */
[----:B-1----:R-:W-:Y:S01]  /*00d0*/  STG.E desc[UR4][R2.64], R5 ;  /* 0x0000000502007986 */ /* 0x002fe2000c101904 */
[----:B------:R-:W-:Y:S05]  /*00e0*/  EXIT ;  /* 0x000000000000794d */ /* 0x000fea0003800000 */
.L_x_0:
[----:B------:R-:W-:-:S00]  /*00f0*/  BRA `(.L_x_0) ;  /* 0xfffffffc00fc7947 */ /* 0x000fc0000383ffff */
[----:B------:R-:W-:-:S00]  /*0100*/  NOP ;  /* 0x0000000000007918 */ /* 0x000fc00000000000 */
[----:B------:R-:W-:-:S00]  /*0110*/  NOP ;  /* 0x0000000000007918 */ /* 0x000fc00000000000 */
[----:B------:R-:W-:-:S00]  /*0120*/  NOP ;  /* 0x0000000000007918 */ /* 0x000fc00000000000 */
[----:B------:R-:W-:-:S00]  /*0130*/  NOP ;  /* 0x0000000000007918 */ /* 0x000fc00000000000 */
[----:B------:R-:W-:-:S00]  /*0140*/  NOP ;  /* 0x0000000000007918 */ /* 0x000fc00000000000 */
[----:B------:R-:W-:-:S00]  /*0150*/  NOP ;  /* 0x0000000000007918 */ /* 0x000fc00000000000 */
[----:B------:R-:W-:-:S00]  /*0160*/  NOP ;  /* 0x0000000000007918 */ /* 0x000fc00000000000 */
[----:B------:R-:W-:-:S00]  /*0170*/  NOP ;  /* 0x0000000000007918 */ /* 0x000fc00000000000 */
.L_x_37:


//--------------------- .text._Z21postprocessing_kernelPfi --------------------------
	.section	.text._Z21postprocessing_kernelPfi,"ax",@progbits
	.align	128
        .global         _Z21postprocessing_kernelPfi
        .type           _Z21postprocessing_kernelPfi,@function
        .size           _Z21postprocessing_kernelPfi,(.L_x_38 - _Z21postprocessing_kernelPfi)
        .other          _Z21postprocessing_kernelPfi,@"STO_CUDA_ENTRY STV_DEFAULT"
_Z21postprocessing_kernelPfi:
.text._Z21postprocessing_kernelPfi:
        /* <DEDUP_REMOVED lines=10> */
[----:B0-----:R-:W-:-:S05]  /*00a0*/  IMAD.WIDE R2, R5, 0x4, R2 ;  /* 0x0000000405027825 */ /* 0x001fca00078e0202 */
[----:B-1----:R-:W2:Y:S01]  /*00b0*/  LDG.E R0, desc[UR4][R2.64] ;  /* 0x0000000402007981 */ /* 0x002ea2000c1e1900 */
[----:B------:R-:W-:-:S05]  /*00c0*/  HFMA2 R5, -RZ, RZ, 2, 0 ;  /* 0x40000000ff057431 */ /* 0x000fca00000001ff */
[----:B--2---:R-:W-:-:S05]  /*00d0*/  FFMA R5, R0, R5, 1 ;  /* 0x3f80000000057423 */ /* 0x004fca0000000005 */
[----:B------:R-:W-:Y:S01]  /*00e0*/  STG.E desc[UR4][R2.64], R5 ;  /* 0x0000000502007986 */ /* 0x000fe2000c101904 */
[----:B------:R-:W-:Y:S05]  /*00f0*/  EXIT ;  /* 0x000000000000794d */ /* 0x000fea0003800000 */
.L_x_1:
        /* <DEDUP_REMOVED lines=16> */
.L_x_38:


//--------------------- .text._Z24compute_intensive_kernelPfi --------------------------
	.section	.text._Z24compute_intensive_kernelPfi,"ax",@progbits
	.align	128
        .global         _Z24compute_intensive_kernelPfi
        .type           _Z24compute_intensive_kernelPfi,@function
        .size           _Z24compute_intensive_kernelPfi,(.L_x_39 - _Z24compute_intensive_kernelPfi)
        .other          _Z24compute_intensive_kernelPfi,@"STO_CUDA_ENTRY STV_DEFAULT"
_Z24compute_intensive_kernelPfi:
.text._Z24compute_intensive_kernelPfi:
        /* <DEDUP_REMOVED lines=11> */
[----:B-1----:R0:W5:Y:S01]  /*00b0*/  LDG.E R9, desc[UR8][R2.64] ;  /* 0x0000000802097981 */ /* 0x002162000c1e1900 */
[----:B------:R-:W-:-:S05]  /*00c0*/  UMOV UR4, URZ ;  /* 0x000000ff00047c82 */ /* 0x000fca0008000000 */
.L_x_12:
[C---:B-----5:R-:W-:Y:S01]  /*00d0*/  FMUL R0, R9.reuse, 0.63661974668502807617 ;  /* 0x3f22f98309007820 */ /* 0x060fe20000400000 */
[----:B------:R-:W-:Y:S01]  /*00e0*/  FSETP.GE.AND P0, PT, |R9|, 105615, PT ;  /* 0x47ce47800900780b */ /* 0x000fe20003f06200 */
[----:B------:R-:W-:Y:S04]  /*00f0*/  BSSY.RECONVERGENT B0, `(.L_x_2) ;  /* 0x0000068000007945 */ /* 0x000fe80003800200 */
[----:B------:R-:W1:Y:S02]  /*0100*/  F2I.NTZ R0, R0 ;  /* 0x0000000000007305 */ /* 0x000e640000203100 */
[----:B-1----:R-:W-:-:S05]  /*0110*/  I2FP.F32.S32 R4, R0 ;  /* 0x0000000000047245 */ /* 0x002fca0000201400 */
[----:B------:R-:W-:-:S04]  /*0120*/  FFMA R5, R4, -1.5707962512969970703, R9 ;  /* 0xbfc90fda04057823 */ /* 0x000fc80000000009 */
[----:B------:R-:W-:-:S04]  /*0130*/  FFMA R5, R4, -7.5497894158615963534e-08, R5 ;  /* 0xb3a2216804057823 */ /* 0x000fc80000000005 */
[----:B------:R-:W-:Y:S01]  /*0140*/  FFMA R4, R4, -5.3903029534742383927e-15, R5 ;  /* 0xa7c234c504047823 */ /* 0x000fe20000000005 */
[----:B------:R-:W-:-:S03]  /*0150*/  IMAD.MOV.U32 R5, RZ, RZ, R0 ;  /* 0x000000ffff057224 */ /* 0x000fc600078e0000 */
[----:B------:R-:W-:Y:S01]  /*0160*/  IMAD.MOV.U32 R8, RZ, RZ, R4 ;  /* 0x000000ffff087224 */ /* 0x000fe200078e0004 */
[----:B------:R-:W-:Y:S06]  /*0170*/  @!P0 BRA `(.L_x_3) ;  /* 0x00000004007c8947 */ /* 0x000fec0003800000 */
[----:B------:R-:W-:-:S13]  /*0180*/  FSETP.NEU.AND P0, PT, |R9|, +INF , PT ;  /* 0x7f8000000900780b */ /* 0x000fda0003f0d200 */
[----:B------:R-:W-:Y:S01]  /*0190*/  @!P0 FMUL R8, RZ, R9 ;  /* 0x00000009ff088220 */ /* 0x000fe20000400000 */
[----:B------:R-:W-:Y:S01]  /*01a0*/  @!P0 IMAD.MOV.U32 R0, RZ, RZ, RZ ;  /* 0x000000ffff008224 */ /* 0x000fe200078e00ff */
[----:B------:R-:W-:Y:S06]  /*01b0*/  @!P0 BRA `(.L_x_3) ;  /* 0x00000004006c8947 */ /* 0x000fec0003800000 */
[----:B------:R-:W-:Y:S01]  /*01c0*/  IMAD.SHL.U32 R7, R9, 0x100, RZ ;  /* 0x0000010009077824 */ /* 0x000fe200078e00ff */
[----:B------:R-:W1:Y:S01]  /*01d0*/  LDCU.64 UR10, c[0x4][URZ] ;  /* 0x01000000ff0a77ac */ /* 0x000e620008000a00 */
[----:B------:R-:W-:Y:S02]  /*01e0*/  IMAD.MOV.U32 R0, RZ, RZ, RZ ;  /* 0x000000ffff007224 */ /* 0x000fe400078e00ff */
[----:B------:R-:W-:Y:S01]  /*01f0*/  IMAD.MOV.U32 R8, RZ, RZ, RZ ;  /* 0x000000ffff087224 */ /* 0x000fe200078e00ff */
[----:B------:R-:W-:Y:S01]  /*0200*/  LOP3.LUT R15, R7, 0x80000000, RZ, 0xfc, !PT ;  /* 0x80000000070f7812 */ /* 0x000fe200078efcff */
[----:B------:R-:W-:Y:S01]  /*0210*/  UMOV UR6, URZ ;  /* 0x000000ff00067c82 */ /* 0x000fe20008000000 */
[----:B------:R-:W-:-:S05]  /*0220*/  UMOV UR5, URZ ;  /* 0x000000ff00057c82 */ /* 0x000fca0008000000 */
.L_x_4:
[----:B-1----:R-:W-:Y:S02]  /*0230*/  IMAD.U32 R12, RZ, RZ, UR10 ;  /* 0x0000000aff0c7e24 */ /* 0x002fe4000f8e00ff */
[----:B------:R-:W-:-:S05]  /*0240*/  IMAD.U32 R13, RZ, RZ, UR11 ;  /* 0x0000000bff0d7e24 */ /* 0x000fca000f8e00ff */
[----:B------:R-:W2:Y:S01]  /*0250*/  LDG.E.CONSTANT R10, desc[UR8][R12.64] ;  /* 0x000000080c0a7981 */ /* 0x000ea2000c1e9900 */
[----:B------:R-:W-:Y:S01]  /*0260*/  UIADD3 UR5, UPT, UPT, UR5, 0x1, URZ ;  /* 0x0000000105057890 */ /* 0x000fe2000fffe0ff */
[C---:B------:R-:W-:Y:S01]  /*0270*/  ISETP.EQ.AND P0, PT, R8.reuse, RZ, PT ;  /* 0x000000ff0800720c */ /* 0x040fe20003f02270 */
[----:B------:R-:W-:Y:S01]  /*0280*/  UIADD3 UR10, UP1, UPT, UR10, 0x4, URZ ;  /* 0x000000040a0a7890 */ /* 0x000fe2000ff3e0ff */
[C---:B------:R-:W-:Y:S01]  /*0290*/  ISETP.EQ.AND P1, PT, R8.reuse, 0x4, PT ;  /* 0x000000040800780c */ /* 0x040fe20003f22270 */
[----:B------:R-:W-:Y:S01]  /*02a0*/  UISETP.NE.AND UP0, UPT, UR5, 0x6, UPT ;  /* 0x000000060500788c */ /* 0x000fe2000bf05270 */
[C---:B------:R-:W-:Y:S01]  /*02b0*/  ISETP.EQ.AND P2, PT, R8.reuse, 0x8, PT ;  /* 0x000000080800780c */ /* 0x040fe20003f42270 */
[----:B------:R-:W-:Y:S01]  /*02c0*/  UIADD3.X UR11, UPT, UPT, URZ, UR11, URZ, UP1, !UPT ;  /* 0x0000000bff0b7290 */ /* 0x000fe20008ffe4ff */
[C---:B------:R-:W-:Y:S02]  /*02d0*/  ISETP.EQ.AND P3, PT, R8.reuse, 0xc, PT ;  /* 0x0000000c0800780c */ /* 0x040fe40003f62270 */
[----:B------:R-:W-:-:S02]  /*02e0*/  ISETP.EQ.AND P4, PT, R8, 0x10, PT ;  /* 0x000000100800780c */ /* 0x000fc40003f82270 */
[C---:B------:R-:W-:Y:S01]  /*02f0*/  ISETP.EQ.AND P5, PT, R8.reuse, 0x14, PT ;  /* 0x000000140800780c */ /* 0x040fe20003fa2270 */
[----:B------:R-:W-:Y:S02]  /*0300*/  VIADD R8, R8, 0x4 ;  /* 0x0000000408087836 */ /* 0x000fe40000000000 */
[----:B--2---:R-:W-:-:S03]  /*0310*/  IMAD.WIDE.U32 R10, R10, R15, RZ ;  /* 0x0000000f0a0a7225 */ /* 0x004fc600078e00ff */
[----:B------:R-:W-:-:S04]  /*0320*/  IADD3 R7, P6, PT, R10, R0, RZ ;  /* 0x000000000a077210 */ /* 0x000fc80007fde0ff */
[----:B------:R-:W-:Y:S01]  /*0330*/  IADD3.X R0, PT, PT, R11, UR6, RZ, P6, !PT ;  /* 0x000000060b007c10 */ /* 0x000fe2000b7fe4ff */
[--C-:B------:R-:W-:Y:S01]  /*0340*/  @P1 IMAD.MOV.U32 R16, RZ, RZ, R7.reuse ;  /* 0x000000ffff101224 */ /* 0x100fe200078e0007 */
[----:B------:R-:W-:Y:S01]  /*0350*/  @P0 MOV R6, R7 ;  /* 0x0000000700060202 */ /* 0x000fe20000000f00 */
[--C-:B------:R-:W-:Y:S02]  /*0360*/  @P2 IMAD.MOV.U32 R17, RZ, RZ, R7.reuse ;  /* 0x000000ffff112224 */ /* 0x100fe400078e0007 */
[--C-:B------:R-:W-:Y:S02]  /*0370*/  @P3 IMAD.MOV.U32 R18, RZ, RZ, R7.reuse ;  /* 0x000000ffff123224 */ /* 0x100fe400078e0007 */
[--C-:B------:R-:W-:Y:S02]  /*0380*/  @P4 IMAD.MOV.U32 R19, RZ, RZ, R7.reuse ;  /* 0x000000ffff134224 */ /* 0x100fe400078e0007 */
[----:B------:R-:W-:Y:S01]  /*0390*/  @P5 IMAD.MOV.U32 R20, RZ, RZ, R7 ;  /* 0x000000ffff145224 */ /* 0x000fe200078e0007 */
[----:B------:R-:W-:Y:S06]  /*03a0*/  BRA.U UP0, `(.L_x_4) ;  /* 0xfffffffd00a07547 */ /* 0x000fec000b83ffff */
[----:B------:R-:W-:Y:S01]  /*03b0*/  SHF.R.U32.HI R7, RZ, 0x17, R9 ;  /* 0x00000017ff077819 */ /* 0x000fe20000011609 */
[----:B------:R-:W-:Y:S03]  /*03c0*/  BSSY.RECONVERGENT B1, `(.L_x_5) ;  /* 0x0000028000017945 */ /* 0x000fe60003800200 */
[C---:B------:R-:W-:Y:S02]  /*03d0*/  LOP3.LUT R8, R7.reuse, 0xe0, RZ, 0xc0, !PT ;  /* 0x000000e007087812 */ /* 0x040fe400078ec0ff */
[----:B------:R-:W-:-:S03]  /*03e0*/  LOP3.LUT P6, RZ, R7, 0x1f, RZ, 0xc0, !PT ;  /* 0x0000001f07ff7812 */ /* 0x000fc600078cc0ff */
[----:B------:R-:W-:-:S05]  /*03f0*/  VIADD R8, R8, 0xffffff80 ;  /* 0xffffff8008087836 */ /* 0x000fca0000000000 */
[----:B------:R-:W-:-:S04]  /*0400*/  SHF.R.U32.HI R8, RZ, 0x5, R8 ;  /* 0x00000005ff087819 */ /* 0x000fc80000011608 */
[----:B------:R-:W-:-:S04]  /*0410*/  LEA R12, -R8, RZ, 0x2 ;  /* 0x000000ff080c7211 */ /* 0x000fc800078e11ff */
[C---:B------:R-:W-:Y:S02]  /*0420*/  ISETP.EQ.AND P3, PT, R12.reuse, -0x18, PT ;  /* 0xffffffe80c00780c */ /* 0x040fe40003f62270 */
[C---:B------:R-:W-:Y:S02]  /*0430*/  ISETP.EQ.AND P4, PT, R12.reuse, -0x14, PT ;  /* 0xffffffec0c00780c */ /* 0x040fe40003f82270 */
[C---:B------:R-:W-:Y:S02]  /*0440*/  ISETP.EQ.AND P2, PT, R12.reuse, -0x10, PT ;  /* 0xfffffff00c00780c */ /* 0x040fe40003f42270 */
[C---:B------:R-:W-:Y:S02]  /*0450*/  ISETP.EQ.AND P1, PT, R12.reuse, -0xc, PT ;  /* 0xfffffff40c00780c */ /* 0x040fe40003f22270 */
[C---:B------:R-:W-:Y:S02]  /*0460*/  ISETP.EQ.AND P0, PT, R12.reuse, -0x8, PT ;  /* 0xfffffff80c00780c */ /* 0x040fe40003f02270 */
[----:B------:R-:W-:-:S03]  /*0470*/  ISETP.EQ.AND P5, PT, R12, RZ, PT ;  /* 0x000000ff0c00720c */ /* 0x000fc60003fa2270 */
[--C-:B------:R-:W-:Y:S01]  /*0480*/  @P3 IMAD.MOV.U32 R8, RZ, RZ, R6.reuse ;  /* 0x000000ffff083224 */ /* 0x100fe200078e0006 */
[C---:B------:R-:W-:Y:S01]  /*0490*/  ISETP.EQ.AND P3, PT, R12.reuse, -0x4, PT ;  /* 0xfffffffc0c00780c */ /* 0x040fe20003f62270 */
[----:B------:R-:W-:Y:S02]  /*04a0*/  @P4 IMAD.MOV.U32 R10, RZ, RZ, R6 ;  /* 0x000000ffff0a4224 */ /* 0x000fe400078e0006 */
[--C-:B------:R-:W-:Y:S01]  /*04b0*/  @P4 IMAD.MOV.U32 R8, RZ, RZ, R16.reuse ;  /* 0x000000ffff084224 */ /* 0x100fe200078e0010 */
[----:B------:R-:W-:Y:S01]  /*04c0*/  ISETP.EQ.AND P4, PT, R12, 0x4, PT ;  /* 0x000000040c00780c */ /* 0x000fe20003f82270 */
[----:B------:R-:W-:Y:S02]  /*04d0*/  @P2 IMAD.MOV.U32 R10, RZ, RZ, R16 ;  /* 0x000000ffff0a2224 */ /* 0x000fe400078e0010 */
[--C-:B------:R-:W-:Y:S02]  /*04e0*/  @P2 IMAD.MOV.U32 R8, RZ, RZ, R17.reuse ;  /* 0x000000ffff082224 */ /* 0x100fe400078e0011 */
[----:B------:R-:W-:Y:S01]  /*04f0*/  @P1 IMAD.MOV.U32 R10, RZ, RZ, R17 ;  /* 0x000000ffff0a1224 */ /* 0x000fe200078e0011 */
[----:B------:R-:W-:Y:S01]  /*0500*/  @P0 MOV R10, R18 ;  /* 0x00000012000a0202 */ /* 0x000fe20000000f00 */
[----:B------:R-:W-:-:S02]  /*0510*/  @P1 IMAD.MOV.U32 R8, RZ, RZ, R18 ;  /* 0x000000ffff081224 */ /* 0x000fc400078e0012 */
[--C-:B------:R-:W-:Y:S02]  /*0520*/  @P0 IMAD.MOV.U32 R8, RZ, RZ, R19.reuse ;  /* 0x000000ffff080224 */ /* 0x100fe400078e0013 */
[----:B------:R-:W-:Y:S02]  /*0530*/  @P3 IMAD.MOV.U32 R10, RZ, RZ, R19 ;  /* 0x000000ffff0a3224 */ /* 0x000fe400078e0013 */
[--C-:B------:R-:W-:Y:S02]  /*0540*/  @P3 IMAD.MOV.U32 R8, RZ, RZ, R20.reuse ;  /* 0x000000ffff083224 */ /* 0x100fe400078e0014 */
[----:B------:R-:W-:Y:S02]  /*0550*/  @P5 IMAD.MOV.U32 R10, RZ, RZ, R20 ;  /* 0x000000ffff0a5224 */ /* 0x000fe400078e0014 */
[--C-:B------:R-:W-:Y:S02]  /*0560*/  @P5 IMAD.MOV.U32 R8, RZ, RZ, R0.reuse ;  /* 0x000000ffff085224 */ /* 0x100fe400078e0000 */
[----:B------:R-:W-:Y:S01]  /*0570*/  @P4 IMAD.MOV.U32 R10, RZ, RZ, R0 ;  /* 0x000000ffff0a4224 */ /* 0x000fe200078e0000 */
[----:B------:R-:W-:Y:S06]  /*0580*/  @!P6 BRA `(.L_x_6) ;  /* 0x00000000002ce947 */ /* 0x000fec0003800000 */
[----:B------:R-:W-:Y:S01]  /*0590*/  @P2 IMAD.MOV.U32 R11, RZ, RZ, R6 ;  /* 0x000000ffff0b2224 */ /* 0x000fe200078e0006 */
[----:B------:R-:W-:Y:S01]  /*05a0*/  @P1 MOV R11, R16 ;  /* 0x00000010000b1202 */ /* 0x000fe20000000f00 */
[----:B------:R-:W-:Y:S01]  /*05b0*/  @P0 IMAD.MOV.U32 R11, RZ, RZ, R17 ;  /* 0x000000ffff0b0224 */ /* 0x000fe200078e0011 */
[----:B------:R-:W-:Y:S01]  /*05c0*/  ISETP.EQ.AND P0, PT, R12, 0x8, PT ;  /* 0x000000080c00780c */ /* 0x000fe20003f02270 */
[----:B------:R-:W-:Y:S01]  /*05d0*/  @P3 IMAD.MOV.U32 R11, RZ, RZ, R18 ;  /* 0x000000ffff0b3224 */ /* 0x000fe200078e0012 */
[----:B------:R-:W-:Y:S01]  /*05e0*/  LOP3.LUT R7, R7, 0x1f, RZ, 0xc0, !PT ;  /* 0x0000001f07077812 */ /* 0x000fe200078ec0ff */
[----:B------:R-:W-:Y:S02]  /*05f0*/  @P5 IMAD.MOV.U32 R11, RZ, RZ, R19 ;  /* 0x000000ffff0b5224 */ /* 0x000fe400078e0013 */
[----:B------:R-:W-:Y:S01]  /*0600*/  @P4 IMAD.MOV.U32 R11, RZ, RZ, R20 ;  /* 0x000000ffff0b4224 */ /* 0x000fe200078e0014 */
[----:B------:R-:W-:-:S07]  /*0610*/  SHF.L.W.U32.HI R8, R10, R7, R8 ;  /* 0x000000070a087219 */ /* 0x000fce0000010e08 */
[----:B------:R-:W-:-:S05]  /*0620*/  @P0 IMAD.MOV.U32 R11, RZ, RZ, R0 ;  /* 0x000000ffff0b0224 */ /* 0x000fca00078e0000 */
[----:B------:R-:W-:-:S07]  /*0630*/  SHF.L.W.U32.HI R10, R11, R7, R10 ;  /* 0x000000070b0a7219 */ /* 0x000fce0000010e0a */
.L_x_6:
[----:B------:R-:W-:Y:S05]  /*0640*/  BSYNC.RECONVERGENT B1 ;  /* 0x0000000000017941 */ /* 0x000fea0003800200 */
.L_x_5:
[C---:B------:R-:W-:Y:S01]  /*0650*/  SHF.L.W.U32.HI R7, R10.reuse, 0x2, R8 ;  /* 0x000000020a077819 */ /* 0x040fe20000010e08 */
[----:B------:R-:W-:Y:S01]  /*0660*/  IMAD.SHL.U32 R10, R10, 0x4, RZ ;  /* 0x000000040a0a7824 */ /* 0x000fe200078e00ff */
[----:B------:R-:W-:Y:S01]  /*0670*/  UMOV UR6, 0x54442d19 ;  /* 0x54442d1900067882 */ /* 0x000fe20000000000 */
[----:B------:R-:W-:Y:S01]  /*0680*/  UMOV UR7, 0x3bf921fb ;  /* 0x3bf921fb00077882 */ /* 0x000fe20000000000 */
[----:B------:R-:W-:Y:S02]  /*0690*/  SHF.R.S32.HI R0, RZ, 0x1f, R7 ;  /* 0x0000001fff007819 */ /* 0x000fe40000011407 */
[----:B------:R-:W-:Y:S02]  /*06a0*/  ISETP.GE.AND P0, PT, R9, RZ, PT ;  /* 0x000000ff0900720c */ /* 0x000fe40003f06270 */
[C---:B------:R-:W-:Y:S02]  /*06b0*/  LOP3.LUT R12, R0.reuse, R10, RZ, 0x3c, !PT ;  /* 0x0000000a000c7212 */ /* 0x040fe400078e3cff */
[----:B------:R-:W-:-:S02]  /*06c0*/  LOP3.LUT R13, R0, R7, RZ, 0x3c, !PT ;  /* 0x00000007000d7212 */ /* 0x000fc400078e3cff */
[----:B------:R-:W-:Y:S02]  /*06d0*/  SHF.R.U32.HI R0, RZ, 0x1e, R8 ;  /* 0x0000001eff007819 */ /* 0x000fe40000011608 */
[----:B------:R-:W1:Y:S01]  /*06e0*/  I2F.F64.S64 R10, R12 ;  /* 0x0000000c000a7312 */ /* 0x000e620000301c00 */
[C---:B------:R-:W-:Y:S02]  /*06f0*/  LOP3.LUT R8, R7.reuse, R9, RZ, 0x3c, !PT ;  /* 0x0000000907087212 */ /* 0x040fe400078e3cff */
[----:B------:R-:W-:Y:S02]  /*0700*/  LEA.HI R0, R7, R0, RZ, 0x1 ;  /* 0x0000000007007211 */ /* 0x000fe400078f08ff */
[----:B------:R-:W-:-:S03]  /*0710*/  ISETP.GE.AND P1, PT, R8, RZ, PT ;  /* 0x000000ff0800720c */ /* 0x000fc60003f26270 */
[----:B------:R-:W-:-:S05]  /*0720*/  IMAD.MOV R7, RZ, RZ, -R0 ;  /* 0x000000ffff077224 */ /* 0x000fca00078e0a00 */
[----:B------:R-:W-:Y:S01]  /*0730*/  @!P0 MOV R0, R7 ;  /* 0x0000000700008202 */ /* 0x000fe20000000f00 */
[----:B-1----:R-:W-:-:S10]  /*0740*/  DMUL R10, R10, UR6 ;  /* 0x000000060a0a7c28 */ /* 0x002fd40008000000 */
[----:B------:R-:W1:Y:S02]  /*0750*/  F2F.F32.F64 R10, R10 ;  /* 0x0000000a000a7310 */ /* 0x000e640000301000 */
[----:B-1----:R-:W-:-:S07]  /*0760*/  FSEL R8, -R10, R10, !P1 ;  /* 0x0000000a0a087208 */ /* 0x002fce0004800100 */
.L_x_3:
[----:B------:R-:W-:Y:S05]  /*0770*/  BSYNC.RECONVERGENT B0 ;  /* 0x0000000000007941 */ /* 0x000fea0003800200 */
.L_x_2:
[----:B------:R-:W-:Y:S02]  /*0780*/  IMAD.MOV.U32 R15, RZ, RZ, 0x37cbac00 ;  /* 0x37cbac00ff0f7424 */ /* 0x000fe400078e00ff */
[----:B------:R-:W-:Y:S01]  /*0790*/  FMUL R10, R8, R8 ;  /* 0x00000008080a7220 */ /* 0x000fe20000400000 */
[C---:B------:R-:W-:Y:S01]  /*07a0*/  LOP3.LUT R7, R0.reuse, 0x1, RZ, 0xc0, !PT ;  /* 0x0000000100077812 */ /* 0x040fe200078ec0ff */
[----:B------:R-:W-:Y:S01]  /*07b0*/  IMAD.MOV.U32 R14, RZ, RZ, 0x3d2aaabb ;  /* 0x3d2aaabbff0e7424 */ /* 0x000fe200078e00ff */
[----:B------:R-:W-:Y:S01]  /*07c0*/  LOP3.LUT P1, RZ, R0, 0x2, RZ, 0xc0, !PT ;  /* 0x0000000200ff7812 */ /* 0x000fe2000782c0ff */
[----:B------:R-:W-:Y:S01]  /*07d0*/  FFMA R11, R10, R15, -0.0013887860113754868507 ;  /* 0xbab607ed0a0b7423 */ /* 0x000fe2000000000f */
[----:B------:R-:W-:Y:S01]  /*07e0*/  ISETP.NE.U32.AND P0, PT, R7, 0x1, PT ;  /* 0x000000010700780c */ /* 0x000fe20003f05070 */
[----:B------:R-:W-:Y:S01]  /*07f0*/  IMAD.MOV.U32 R7, RZ, RZ, 0x3effffff ;  /* 0x3effffffff077424 */ /* 0x000fe200078e00ff */
[----:B------:R-:W-:Y:S02]  /*0800*/  BSSY.RECONVERGENT B0, `(.L_x_7) ;  /* 0x0000067000007945 */ /* 0x000fe40003800200 */
[----:B------:R-:W-:-:S02]  /*0810*/  FSEL R11, R11, -0.00019574658654164522886, !P0 ;  /* 0xb94d41530b0b7808 */ /* 0x000fc40004000000 */
[----:B------:R-:W-:Y:S02]  /*0820*/  FSEL R13, R14, 0.0083327032625675201416, !P0 ;  /* 0x3c0885e40e0d7808 */ /* 0x000fe40004000000 */
[----:B------:R-:W-:Y:S02]  /*0830*/  FSEL R0, R8, 1, P0 ;  /* 0x3f80000008007808 */ /* 0x000fe40000000000 */
[----:B------:R-:W-:Y:S01]  /*0840*/  FSEL R8, -R7, -0.16666662693023681641, !P0 ;  /* 0xbe2aaaa807087808 */ /* 0x000fe20004000100 */
[C---:B------:R-:W-:Y:S01]  /*0850*/  FFMA R13, R10.reuse, R11, R13 ;  /* 0x0000000b0a0d7223 */ /* 0x040fe2000000000d */
[----:B------:R-:W-:Y:S01]  /*0860*/  FSETP.GE.AND P0, PT, |R9|, 105615, PT ;  /* 0x47ce47800900780b */ /* 0x000fe20003f06200 */
[C---:B------:R-:W-:Y:S02]  /*0870*/  FFMA R11, R10.reuse, R0, RZ ;  /* 0x000000000a0b7223 */ /* 0x040fe400000000ff */
[----:B------:R-:W-:-:S04]  /*0880*/  FFMA R8, R10, R13, R8 ;  /* 0x0000000d0a087223 */ /* 0x000fc80000000008 */
[----:B------:R-:W-:-:S04]  /*0890*/  FFMA R8, R11, R8, R0 ;  /* 0x000000080b087223 */ /* 0x000fc80000000000 */
[----:B------:R-:W-:Y:S02]  /*08a0*/  @P1 FADD R8, RZ, -R8 ;  /* 0x80000008ff081221 */ /* 0x000fe40000000000 */
[----:B------:R-:W-:Y:S05]  /*08b0*/  @!P0 BRA `(.L_x_8) ;  /* 0x00000004006c8947 */ /* 0x000fea0003800000 */
[----:B------:R-:W-:-:S13]  /*08c0*/  FSETP.NEU.AND P0, PT, |R9|, +INF , PT ;  /* 0x7f8000000900780b */ /* 0x000fda0003f0d200 */
[----:B------:R-:W-:Y:S01]  /*08d0*/  @!P0 FMUL R4, RZ, R9 ;  /* 0x00000009ff048220 */ /* 0x000fe20000400000 */
[----:B------:R-:W-:Y:S01]  /*08e0*/  @!P0 IMAD.MOV.U32 R5, RZ, RZ, RZ ;  /* 0x000000ffff058224 */ /* 0x000fe200078e00ff */
[----:B------:R-:W-:Y:S06]  /*08f0*/  @!P0 BRA `(.L_x_8) ;  /* 0x00000004005c8947 */ /* 0x000fec0003800000 */
[----:B------:R-:W1:Y:S01]  /*0900*/  LDC.64 R4, c[0x4][RZ] ;  /* 0x01000000ff047b82 */ /* 0x000e620000000a00 */
[----:B------:R-:W-:Y:S01]  /*0910*/  IMAD.SHL.U32 R0, R9, 0x100, RZ ;  /* 0x0000010009007824 */ /* 0x000fe200078e00ff */
[----:B------:R-:W-:Y:S01]  /*0920*/  UMOV UR5, URZ ;  /* 0x000000ff00057c82 */ /* 0x000fe20008000000 */
[----:B------:R-:W-:Y:S02]  /*0930*/  IMAD.MOV.U32 R21, RZ, RZ, RZ ;  /* 0x000000ffff157224 */ /* 0x000fe400078e00ff */
[----:B------:R-:W-:Y:S01]  /*0940*/  IMAD.MOV.U32 R23, RZ, RZ, RZ ;  /* 0x000000ffff177224 */ /* 0x000fe200078e00ff */
[----:B------:R-:W-:-:S07]  /*0950*/  LOP3.LUT R25, R0, 0x80000000, RZ, 0xfc, !PT ;  /* 0x8000000000197812 */ /* 0x000fce00078efcff */
.L_x_9:
[----:B-1----:R-:W-:-:S06]  /*0960*/  IMAD.WIDE.U32 R10, R23, 0x4, R4 ;  /* 0x00000004170a7825 */ /* 0x002fcc00078e0004 */
[----:B------:R-:W2:Y:S01]  /*0970*/  LDG.E.CONSTANT R10, desc[UR8][R10.64] ;  /* 0x000000080a0a7981 */ /* 0x000ea2000c1e9900 */
[C---:B------:R-:W-:Y:S01]  /*0980*/  SHF.L.U32 R0, R23.reuse, 0x2, RZ ;  /* 0x0000000217007819 */ /* 0x040fe200000006ff */
[----:B------:R-:W-:-:S03]  /*0990*/  VIADD R23, R23, 0x1 ;  /* 0x0000000117177836 */ /* 0x000fc60000000000 */
[C---:B------:R-:W-:Y:S02]  /*09a0*/  ISETP.EQ.AND P0, PT, R0.reuse, RZ, PT ;  /* 0x000000ff0000720c */ /* 0x040fe40003f02270 */
[C---:B------:R-:W-:Y:S02]  /*09b0*/  ISETP.EQ.AND P5, PT, R0.reuse, 0x4, PT ;  /* 0x000000040000780c */ /* 0x040fe40003fa2270 */
[C---:B------:R-:W-:Y:S02]  /*09c0*/  ISETP.EQ.AND P4, PT, R0.reuse, 0x8, PT ;  /* 0x000000080000780c */ /* 0x040fe40003f82270 */
[C---:B------:R-:W-:Y:S02]  /*09d0*/  ISETP.EQ.AND P3, PT, R0.reuse, 0xc, PT ;  /* 0x0000000c0000780c */ /* 0x040fe40003f62270 */
[C---:B------:R-:W-:Y:S02]  /*09e0*/  ISETP.EQ.AND P2, PT, R0.reuse, 0x10, PT ;  /* 0x000000100000780c */ /* 0x040fe40003f42270 */
[----:B------:R-:W-:Y:S01]  /*09f0*/  ISETP.EQ.AND P1, PT, R0, 0x14, PT ;  /* 0x000000140000780c */ /* 0x000fe20003f22270 */
[----:B--2---:R-:W-:-:S03]  /*0a00*/  IMAD.WIDE.U32 R12, R10, R25, RZ ;  /* 0x000000190a0c7225 */ /* 0x004fc600078e00ff */
[----:B------:R-:W-:-:S04]  /*0a10*/  IADD3 R0, P6, PT, R12, R21, RZ ;  /* 0x000000150c007210 */ /* 0x000fc80007fde0ff */
[----:B------:R-:W-:Y:S01]  /*0a20*/  IADD3.X R21, PT, PT, R13, UR5, RZ, P6, !PT ;  /* 0x000000050d157c10 */ /* 0x000fe2000b7fe4ff */
[--C-:B------:R-:W-:Y:S01]  /*0a30*/  @P0 IMAD.MOV.U32 R6, RZ, RZ, R0.reuse ;  /* 0x000000ffff060224 */ /* 0x100fe200078e0000 */
[----:B------:R-:W-:Y:S01]  /*0a40*/  ISETP.NE.AND P6, PT, R23, 0x6, PT ;  /* 0x000000061700780c */ /* 0x000fe20003fc5270 */
[--C-:B------:R-:W-:Y:S02]  /*0a50*/  @P5 IMAD.MOV.U32 R16, RZ, RZ, R0.reuse ;  /* 0x000000ffff105224 */ /* 0x100fe400078e0000 */
[--C-:B------:R-:W-:Y:S02]  /*0a60*/  @P4 IMAD.MOV.U32 R17, RZ, RZ, R0.reuse ;  /* 0x000000ffff114224 */ /* 0x100fe400078e0000 */
[--C-:B------:R-:W-:Y:S02]  /*0a70*/  @P3 IMAD.MOV.U32 R18, RZ, RZ, R0.reuse ;  /* 0x000000ffff123224 */ /* 0x100fe400078e0000 */
[--C-:B------:R-:W-:Y:S02]  /*0a80*/  @P2 IMAD.MOV.U32 R19, RZ, RZ, R0.reuse ;  /* 0x000000ffff132224 */ /* 0x100fe400078e0000 */
[----:B------:R-:W-:-:S04]  /*0a90*/  @P1 IMAD.MOV.U32 R20, RZ, RZ, R0 ;  /* 0x000000ffff141224 */ /* 0x000fc800078e0000 */
[----:B------:R-:W-:Y:S05]  /*0aa0*/  @P6 BRA `(.L_x_9) ;  /* 0xfffffffc00ac6947 */ /* 0x000fea000383ffff */
[----:B------:R-:W-:Y:S01]  /*0ab0*/  SHF.R.U32.HI R10, RZ, 0x17, R9 ;  /* 0x00000017ff0a7819 */ /* 0x000fe20000011609 */
[----:B------:R-:W-:Y:S03]  /*0ac0*/  BSSY.RECONVERGENT B1, `(.L_x_10) ;  /* 0x0000028000017945 */ /* 0x000fe60003800200 */
[C---:B------:R-:W-:Y:S02]  /*0ad0*/  LOP3.LUT R0, R10.reuse, 0xe0, RZ, 0xc0, !PT ;  /* 0x000000e00a007812 */ /* 0x040fe400078ec0ff */
[----:B------:R-:W-:Y:S02]  /*0ae0*/  LOP3.LUT P6, RZ, R10, 0x1f, RZ, 0xc0, !PT ;  /* 0x0000001f0aff7812 */ /* 0x000fe400078cc0ff */
[----:B------:R-:W-:-:S04]  /*0af0*/  IADD3 R0, PT, PT, R0, -0x80, RZ ;  /* 0xffffff8000007810 */ /* 0x000fc80007ffe0ff */
[----:B------:R-:W-:-:S05]  /*0b00*/  SHF.R.U32.HI R0, RZ, 0x5, R0 ;  /* 0x00000005ff007819 */ /* 0x000fca0000011600 */
[----:B------:R-:W-:-:S05]  /*0b10*/  IMAD.U32 R11, R0, -0x4, RZ ;  /* 0xfffffffc000b7824 */ /* 0x000fca00078e00ff */
[C---:B------:R-:W-:Y:S02]  /*0b20*/  ISETP.EQ.AND P3, PT, R11.reuse, -0x18, PT ;  /* 0xffffffe80b00780c */ /* 0x040fe40003f62270 */
[C---:B------:R-:W-:Y:S02]  /*0b30*/  ISETP.EQ.AND P4, PT, R11.reuse, -0x14, PT ;  /* 0xffffffec0b00780c */ /* 0x040fe40003f82270 */
[C---:B------:R-:W-:Y:S02]  /*0b40*/  ISETP.EQ.AND P2, PT, R11.reuse, -0x10, PT ;  /* 0xfffffff00b00780c */ /* 0x040fe40003f42270 */
[C---:B------:R-:W-:Y:S02]  /*0b50*/  ISETP.EQ.AND P1, PT, R11.reuse, -0xc, PT ;  /* 0xfffffff40b00780c */ /* 0x040fe40003f22270 */
[C---:B------:R-:W-:Y:S02]  /*0b60*/  ISETP.EQ.AND P0, PT, R11.reuse, -0x8, PT ;  /* 0xfffffff80b00780c */ /* 0x040fe40003f02270 */
[----:B------:R-:W-:-:S03]  /*0b70*/  ISETP.EQ.AND P5, PT, R11, 0x4, PT ;  /* 0x000000040b00780c */ /* 0x000fc60003fa2270 */
[--C-:B------:R-:W-:Y:S01]  /*0b80*/  @P3 IMAD.MOV.U32 R0, RZ, RZ, R6.reuse ;  /* 0x000000ffff003224 */ /* 0x100fe200078e0006 */
[C---:B------:R-:W-:Y:S01]  /*0b90*/  ISETP.EQ.AND P3, PT, R11.reuse, -0x4, PT ;  /* 0xfffffffc0b00780c */ /* 0x040fe20003f62270 */
[----:B------:R-:W-:Y:S02]  /*0ba0*/  @P4 IMAD.MOV.U32 R4, RZ, RZ, R6 ;  /* 0x000000ffff044224 */ /* 0x000fe400078e0006 */
[--C-:B------:R-:W-:Y:S01]  /*0bb0*/  @P4 IMAD.MOV.U32 R0, RZ, RZ, R16.reuse ;  /* 0x000000ffff004224 */ /* 0x100fe200078e0010 */
[----:B------:R-:W-:Y:S01]  /*0bc0*/  ISETP.EQ.AND P4, PT, R11, RZ, PT ;  /* 0x000000ff0b00720c */ /* 0x000fe20003f82270 */
[----:B------:R-:W-:Y:S01]  /*0bd0*/  @P2 IMAD.MOV.U32 R4, RZ, RZ, R16 ;  /* 0x000000ffff042224 */ /* 0x000fe200078e0010 */
[----:B------:R-:W-:Y:S01]  /*0be0*/  @P1 MOV R4, R17 ;  /* 0x0000001100041202 */ /* 0x000fe20000000f00 */
[----:B------:R-:W-:Y:S02]  /*0bf0*/  @P2 IMAD.MOV.U32 R0, RZ, RZ, R17 ;  /* 0x000000ffff002224 */ /* 0x000fe400078e0011 */
[----:B------:R-:W-:-:S02]  /*0c00*/  @P1 IMAD.MOV.U32 R0, RZ, RZ, R18 ;  /* 0x000000ffff001224 */ /* 0x000fc400078e0012 */
[----:B------:R-:W-:Y:S02]  /*0c10*/  @P0 IMAD.MOV.U32 R4, RZ, RZ, R18 ;  /* 0x000000ffff040224 */ /* 0x000fe400078e0012 */
[--C-:B------:R-:W-:Y:S02]  /*0c20*/  @P0 IMAD.MOV.U32 R0, RZ, RZ, R19.reuse ;  /* 0x000000ffff000224 */ /* 0x100fe400078e0013 */
[----:B------:R-:W-:Y:S02]  /*0c30*/  @P3 IMAD.MOV.U32 R4, RZ, RZ, R19 ;  /* 0x000000ffff043224 */ /* 0x000fe400078e0013 */
[--C-:B------:R-:W-:Y:S01]  /*0c40*/  @P3 IMAD.MOV.U32 R0, RZ, RZ, R20.reuse ;  /* 0x000000ffff003224 */ /* 0x100fe200078e0014 */
[----:B------:R-:W-:Y:S01]  /*0c50*/  @P4 MOV R0, R21 ;  /* 0x0000001500004202 */ /* 0x000fe20000000f00 */
[----:B------:R-:W-:Y:S02]  /*0c60*/  @P4 IMAD.MOV.U32 R4, RZ, RZ, R20 ;  /* 0x000000ffff044224 */ /* 0x000fe400078e0014 */
[----:B------:R-:W-:Y:S01]  /*0c70*/  @P5 IMAD.MOV.U32 R4, RZ, RZ, R21 ;  /* 0x000000ffff045224 */ /* 0x000fe200078e0015 */
[----:B------:R-:W-:Y:S06]  /*0c80*/  @!P6 BRA `(.L_x_11) ;  /* 0x00000000002ce947 */ /* 0x000fec0003800000 */
[----:B------:R-:W-:Y:S02]  /*0c90*/  @P2 IMAD.MOV.U32 R5, RZ, RZ, R6 ;  /* 0x000000ffff052224 */ /* 0x000fe400078e0006 */
[----:B------:R-:W-:Y:S02]  /*0ca0*/  @P1 IMAD.MOV.U32 R5, RZ, RZ, R16 ;  /* 0x000000ffff051224 */ /* 0x000fe400078e0010 */
[----:B------:R-:W-:Y:S01]  /*0cb0*/  @P0 IMAD.MOV.U32 R5, RZ, RZ, R17 ;  /* 0x000000ffff050224 */ /* 0x000fe200078e0011 */
[----:B------:R-:W-:Y:S01]  /*0cc0*/  ISETP.EQ.AND P0, PT, R11, 0x8, PT ;  /* 0x000000080b00780c */ /* 0x000fe20003f02270 */
[----:B------:R-:W-:Y:S01]  /*0cd0*/  @P3 IMAD.MOV.U32 R5, RZ, RZ, R18 ;  /* 0x000000ffff053224 */ /* 0x000fe200078e0012 */
[----:B------:R-:W-:Y:S01]  /*0ce0*/  LOP3.LUT R11, R10, 0x1f, RZ, 0xc0, !PT ;  /* 0x0000001f0a0b7812 */ /* 0x000fe200078ec0ff */
[----:B------:R-:W-:Y:S01]  /*0cf0*/  @P4 IMAD.MOV.U32 R5, RZ, RZ, R19 ;  /* 0x000000ffff054224 */ /* 0x000fe200078e0013 */
[----:B------:R-:W-:Y:S02]  /*0d00*/  @P5 MOV R5, R20 ;  /* 0x0000001400055202 */ /* 0x000fe40000000f00 */
[----:B------:R-:W-:-:S07]  /*0d10*/  SHF.L.W.U32.HI R0, R4, R11, R0 ;  /* 0x0000000b04007219 */ /* 0x000fce0000010e00 */
[----:B------:R-:W-:-:S05]  /*0d20*/  @P0 IMAD.MOV.U32 R5, RZ, RZ, R21 ;  /* 0x000000ffff050224 */ /* 0x000fca00078e0015 */
[----:B------:R-:W-:-:S07]  /*0d30*/  SHF.L.W.U32.HI R4, R5, R11, R4 ;  /* 0x0000000b05047219 */ /* 0x000fce0000010e04 */
.L_x_11:
[----:B------:R-:W-:Y:S05]  /*0d40*/  BSYNC.RECONVERGENT B1 ;  /* 0x0000000000017941 */ /* 0x000fea0003800200 */
.L_x_10:
        /* <DEDUP_REMOVED lines=9> */
[C---:B------:R-:W-:Y:S02]  /*0de0*/  LOP3.LUT R9, R5.reuse, R9, RZ, 0x3c, !PT ;  /* 0x0000000905097212 */ /* 0x040fe400078e3cff */
[----:B------:R-:W1:Y:S01]  /*0df0*/  I2F.F64.S64 R10, R10 ;  /* 0x0000000a000a7312 */ /* 0x000e620000301c00 */
[----:B------:R-:W-:Y:S02]  /*0e00*/  LEA.HI R5, R5, R0, RZ, 0x1 ;  /* 0x0000000005057211 */ /* 0x000fe400078f08ff */
[----:B------:R-:W-:-:S03]  /*0e10*/  ISETP.GE.AND P0, PT, R9, RZ, PT ;  /* 0x000000ff0900720c */ /* 0x000fc60003f06270 */
[----:B------:R-:W-:-:S04]  /*0e20*/  IMAD.MOV R0, RZ, RZ, -R5 ;  /* 0x000000ffff007224 */ /* 0x000fc800078e0a05 */
[----:B------:R-:W-:Y:S01]  /*0e30*/  @!P1 IMAD.MOV.U32 R5, RZ, RZ, R0 ;  /* 0x000000ffff059224 */ /* 0x000fe200078e0000 */
[----:B-1----:R-:W-:-:S10]  /*0e40*/  DMUL R12, R10, UR6 ;  /* 0x000000060a0c7c28 */ /* 0x002fd40008000000 */
[----:B------:R-:W1:Y:S02]  /*0e50*/  F2F.F32.F64 R12, R12 ;  /* 0x0000000c000c7310 */ /* 0x000e640000301000 */
[----:B-1----:R-:W-:-:S07]  /*0e60*/  FSEL R4, -R12, R12, !P0 ;  /* 0x0000000c0c047208 */ /* 0x002fce0004000100 */
.L_x_8:
[----:B------:R-:W-:Y:S05]  /*0e70*/  BSYNC.RECONVERGENT B0 ;  /* 0x0000000000007941 */ /* 0x000fea0003800200 */
.L_x_7:
[----:B------:R-:W-:Y:S01]  /*0e80*/  FMUL R9, R4, R4 ;  /* 0x0000000404097220 */ /* 0x000fe20000400000 */
[C---:B------:R-:W-:Y:S01]  /*0e90*/  LOP3.LUT R0, R5.reuse, 0x1, RZ, 0xc0, !PT ;  /* 0x0000000105007812 */ /* 0x040fe200078ec0ff */
[----:B------:R-:W-:Y:S01]  /*0ea0*/  VIADD R5, R5, 0x1 ;  /* 0x0000000105057836 */ /* 0x000fe20000000000 */
[----:B------:R-:W-:Y:S01]  /*0eb0*/  UIADD3 UR4, UPT, UPT, UR4, 0x1, URZ ;  /* 0x0000000104047890 */ /* 0x000fe2000fffe0ff */
[----:B------:R-:W-:Y:S01]  /*0ec0*/  FFMA R15, R9, R15, -0.0013887860113754868507 ;  /* 0xbab607ed090f7423 */ /* 0x000fe2000000000f */
[----:B------:R-:W-:Y:S02]  /*0ed0*/  ISETP.NE.U32.AND P0, PT, R0, 0x1, PT ;  /* 0x000000010000780c */ /* 0x000fe40003f05070 */
[----:B------:R-:W-:Y:S01]  /*0ee0*/  LOP3.LUT P1, RZ, R5, 0x2, RZ, 0xc0, !PT ;  /* 0x0000000205ff7812 */ /* 0x000fe2000782c0ff */
[----:B------:R-:W-:Y:S01]  /*0ef0*/  UISETP.NE.AND UP0, UPT, UR4, 0x64, UPT ;  /* 0x000000640400788c */ /* 0x000fe2000bf05270 */
[----:B------:R-:W-:Y:S02]  /*0f00*/  FSEL R14, R14, 0.0083327032625675201416, P0 ;  /* 0x3c0885e40e0e7808 */ /* 0x000fe40000000000 */
[----:B------:R-:W-:-:S02]  /*0f10*/  FSEL R10, R15, -0.00019574658654164522886, P0 ;  /* 0xb94d41530f0a7808 */ /* 0x000fc40000000000 */
[----:B------:R-:W-:Y:S02]  /*0f20*/  FSEL R0, R4, 1, !P0 ;  /* 0x3f80000004007808 */ /* 0x000fe40004000000 */
[----:B------:R-:W-:Y:S01]  /*0f30*/  FSEL R7, -R7, -0.16666662693023681641, P0 ;  /* 0xbe2aaaa807077808 */ /* 0x000fe20000000100 */
[C---:B------:R-:W-:Y:S02]  /*0f40*/  FFMA R10, R9.reuse, R10, R14 ;  /* 0x0000000a090a7223 */ /* 0x040fe4000000000e */
[C---:B------:R-:W-:Y:S02]  /*0f50*/  FFMA R5, R9.reuse, R0, RZ ;  /* 0x0000000009057223 */ /* 0x040fe400000000ff */
[----:B------:R-:W-:-:S04]  /*0f60*/  FFMA R7, R9, R10, R7 ;  /* 0x0000000a09077223 */ /* 0x000fc80000000007 */
[----:B------:R-:W-:-:S04]  /*0f70*/  FFMA R5, R5, R7, R0 ;  /* 0x0000000705057223 */ /* 0x000fc80000000000 */
[----:B------:R-:W-:-:S04]  /*0f80*/  @P1 FADD R5, RZ, -R5 ;  /* 0x80000005ff051221 */ /* 0x000fc80000000000 */
[----:B------:R-:W-:Y:S01]  /*0f90*/  FADD R9, R8, R5 ;  /* 0x0000000508097221 */ /* 0x000fe20000000000 */
[----:B------:R-:W-:Y:S06]  /*0fa0*/  BRA.U UP0, `(.L_x_12) ;  /* 0xfffffff100487547 */ /* 0x000fec000b83ffff */
[----:B------:R-:W-:Y:S01]  /*0fb0*/  STG.E desc[UR8][R2.64], R9 ;  /* 0x0000000902007986 */ /* 0x000fe2000c101908 */
[----:B------:R-:W-:Y:S05]  /*0fc0*/  EXIT ;  /* 0x000000000000794d */ /* 0x000fea0003800000 */
.L_x_13:
        /* <DEDUP_REMOVED lines=11> */
.L_x_39:


//--------------------- .text._Z17processing_kernelPfi --------------------------
	.section	.text._Z17processing_kernelPfi,"ax",@progbits
	.align	128
        .global         _Z17processing_kernelPfi
        .type           _Z17processing_kernelPfi,@function
        .size           _Z17processing_kernelPfi,(.L_x_40 - _Z17processing_kernelPfi)
        .other          _Z17processing_kernelPfi,@"STO_CUDA_ENTRY STV_DEFAULT"
_Z17processing_kernelPfi:
.text._Z17processing_kernelPfi:
        /* <DEDUP_REMOVED lines=12> */
[----:B------:R-:W-:Y:S01]  /*00c0*/  BSSY.RECONVERGENT B0, `(.L_x_14) ;  /* 0x000006c000007945 */ /* 0x000fe20003800200 */
[C---:B--2---:R-:W-:Y:S01]  /*00d0*/  FMUL R0, R4.reuse, 0.63661974668502807617 ;  /* 0x3f22f98304007820 */ /* 0x044fe20000400000 */
[----:B------:R-:W-:-:S05]  /*00e0*/  FSETP.GE.AND P0, PT, |R4|, 105615, PT ;  /* 0x47ce47800400780b */ /* 0x000fca0003f06200 */
[----:B------:R-:W0:Y:S02]  /*00f0*/  F2I.NTZ R0, R0 ;  /* 0x0000000000007305 */ /* 0x000e240000203100 */
[----:B0-----:R-:W-:Y:S01]  /*0100*/  I2FP.F32.S32 R5, R0 ;  /* 0x0000000000057245 */ /* 0x001fe20000201400 */
[----:B------:R-:W-:-:S04]  /*0110*/  IMAD.MOV.U32 R7, RZ, RZ, R0 ;  /* 0x000000ffff077224 */ /* 0x000fc800078e0000 */
[----:B------:R-:W-:-:S04]  /*0120*/  FFMA R6, R5, -1.5707962512969970703, R4 ;  /* 0xbfc90fda05067823 */ /* 0x000fc80000000004 */
[----:B------:R-:W-:-:S04]  /*0130*/  FFMA R6, R5, -7.5497894158615963534e-08, R6 ;  /* 0xb3a2216805067823 */ /* 0x000fc80000000006 */
[----:B------:R-:W-:Y:S01]  /*0140*/  FFMA R6, R5, -5.3903029534742383927e-15, R6 ;  /* 0xa7c234c505067823 */ /* 0x000fe20000000006 */
[----:B------:R-:W-:-:S03]  /*0150*/  P2R R5, PR, RZ, 0x1 ;  /* 0x00000001ff057803 */ /* 0x000fc60000000000 */
[----:B------:R-:W-:Y:S01]  /*0160*/  IMAD.MOV.U32 R10, RZ, RZ, R6 ;  /* 0x000000ffff0a7224 */ /* 0x000fe200078e0006 */
[----:B------:R-:W-:Y:S06]  /*0170*/  @!P0 BRA `(.L_x_15) ;  /* 0x0000000400808947 */ /* 0x000fec0003800000 */
[----:B------:R-:W-:-:S13]  /*0180*/  FSETP.NEU.AND P0, PT, |R4|, +INF , PT ;  /* 0x7f8000000400780b */ /* 0x000fda0003f0d200 */
[----:B------:R-:W-:Y:S01]  /*0190*/  @!P0 FMUL R10, RZ, R4 ;  /* 0x00000004ff0a8220 */ /* 0x000fe20000400000 */
[----:B------:R-:W-:Y:S01]  /*01a0*/  @!P0 IMAD.MOV.U32 R0, RZ, RZ, RZ ;  /* 0x000000ffff008224 */ /* 0x000fe200078e00ff */
[----:B------:R-:W-:Y:S06]  /*01b0*/  @!P0 BRA `(.L_x_15) ;  /* 0x0000000400708947 */ /* 0x000fec0003800000 */
[----:B------:R-:W-:Y:S01]  /*01c0*/  IMAD.SHL.U32 R5, R4, 0x100, RZ ;  /* 0x0000010004057824 */ /* 0x000fe200078e00ff */
[----:B------:R-:W0:Y:S01]  /*01d0*/  LDCU.64 UR8, c[0x4][URZ] ;  /* 0x01000000ff0877ac */ /* 0x000e220008000a00 */
[----:B------:R-:W-:Y:S02]  /*01e0*/  IMAD.MOV.U32 R0, RZ, RZ, RZ ;  /* 0x000000ffff007224 */ /* 0x000fe400078e00ff */
[----:B------:R-:W-:Y:S01]  /*01f0*/  IMAD.MOV.U32 R18, RZ, RZ, RZ ;  /* 0x000000ffff127224 */ /* 0x000fe200078e00ff */
[----:B------:R-:W-:Y:S01]  /*0200*/  LOP3.LUT R17, R5, 0x80000000, RZ, 0xfc, !PT ;  /* 0x8000000005117812 */ /* 0x000fe200078efcff */
[----:B------:R-:W-:Y:S01]  /*0210*/  UMOV UR5, URZ ;  /* 0x000000ff00057c82 */ /* 0x000fe20008000000 */
[----:B------:R-:W-:-:S05]  /*0220*/  UMOV UR4, URZ ;  /* 0x000000ff00047c82 */ /* 0x000fca0008000000 */
.L_x_16:
[----:B0-----:R-:W-:Y:S01]  /*0230*/  IMAD.U32 R10, RZ, RZ, UR8 ;  /* 0x00000008ff0a7e24 */ /* 0x001fe2000f8e00ff */
[----:B------:R-:W-:-:S05]  /*0240*/  MOV R11, UR9 ;  /* 0x00000009000b7c02 */ /* 0x000fca0008000f00 */
        /* <DEDUP_REMOVED lines=9> */
[----:B------:R-:W-:Y:S01]  /*02e0*/  ISETP.EQ.AND P5, PT, R18, 0x14, PT ;  /* 0x000000141200780c */ /* 0x000fe20003fa2270 */
[----:B--2---:R-:W-:-:S03]  /*02f0*/  IMAD.WIDE.U32 R8, R8, R17, RZ ;  /* 0x0000001108087225 */ /* 0x004fc600078e00ff */
[----:B------:R-:W-:-:S04]  /*0300*/  IADD3 R8, P2, PT, R8, R0, RZ ;  /* 0x0000000008087210 */ /* 0x000fc80007f5e0ff */
[----:B------:R-:W-:Y:S01]  /*0310*/  IADD3.X R0, PT, PT, R9, UR5, RZ, P2, !PT ;  /* 0x0000000509007c10 */ /* 0x000fe200097fe4ff */
[--C-:B------:R-:W-:Y:S01]  /*0320*/  @P0 IMAD.MOV.U32 R5, RZ, RZ, R8.reuse ;  /* 0x000000ffff050224 */ /* 0x100fe200078e0008 */
[C---:B------:R-:W-:Y:S01]  /*0330*/  ISETP.EQ.AND P2, PT, R18.reuse, 0x8, PT ;  /* 0x000000081200780c */ /* 0x040fe20003f42270 */
[--C-:B------:R-:W-:Y:S01]  /*0340*/  @P1 IMAD.MOV.U32 R12, RZ, RZ, R8.reuse ;  /* 0x000000ffff0c1224 */ /* 0x100fe200078e0008 */
[----:B------:R-:W-:Y:S01]  /*0350*/  IADD3 R18, PT, PT, R18, 0x4, RZ ;  /* 0x0000000412127810 */ /* 0x000fe20007ffe0ff */
[--C-:B------:R-:W-:Y:S02]  /*0360*/  @P3 IMAD.MOV.U32 R14, RZ, RZ, R8.reuse ;  /* 0x000000ffff0e3224 */ /* 0x100fe400078e0008 */
[--C-:B------:R-:W-:Y:S02]  /*0370*/  @P4 IMAD.MOV.U32 R15, RZ, RZ, R8.reuse ;  /* 0x000000ffff0f4224 */ /* 0x100fe400078e0008 */
[----:B------:R-:W-:-:S06]  /*0380*/  @P5 IMAD.MOV.U32 R16, RZ, RZ, R8 ;  /* 0x000000ffff105224 */ /* 0x000fcc00078e0008 */
[----:B------:R-:W-:Y:S01]  /*0390*/  @P2 IMAD.MOV.U32 R13, RZ, RZ, R8 ;  /* 0x000000ffff0d2224 */ /* 0x000fe200078e0008 */
[----:B------:R-:W-:Y:S06]  /*03a0*/  BRA.U UP0, `(.L_x_16) ;  /* 0xfffffffd00a07547 */ /* 0x000fec000b83ffff */
[----:B------:R-:W-:Y:S01]  /*03b0*/  SHF.R.U32.HI R8, RZ, 0x17, R4 ;  /* 0x00000017ff087819 */ /* 0x000fe20000011604 */
[----:B------:R-:W-:Y:S03]  /*03c0*/  BSSY.RECONVERGENT B1, `(.L_x_17) ;  /* 0x0000029000017945 */ /* 0x000fe60003800200 */
[C---:B------:R-:W-:Y:S02]  /*03d0*/  LOP3.LUT R9, R8.reuse, 0xe0, RZ, 0xc0, !PT ;  /* 0x000000e008097812 */ /* 0x040fe400078ec0ff */
[----:B------:R-:W-:-:S03]  /*03e0*/  LOP3.LUT P6, RZ, R8, 0x1f, RZ, 0xc0, !PT ;  /* 0x0000001f08ff7812 */ /* 0x000fc600078cc0ff */
[----:B------:R-:W-:-:S05]  /*03f0*/  VIADD R9, R9, 0xffffff80 ;  /* 0xffffff8009097836 */ /* 0x000fca0000000000 */
        /* <DEDUP_REMOVED lines=18> */
[----:B------:R-:W-:Y:S02]  /*0520*/  @P3 IMAD.MOV.U32 R9, RZ, RZ, R16 ;  /* 0x000000ffff093224 */ /* 0x000fe400078e0010 */
[----:B------:R-:W-:Y:S02]  /*0530*/  @P2 IMAD.MOV.U32 R10, RZ, RZ, R14 ;  /* 0x000000ffff0a2224 */ /* 0x000fe400078e000e */
[--C-:B------:R-:W-:Y:S02]  /*0540*/  @P4 IMAD.MOV.U32 R9, RZ, RZ, R0.reuse ;  /* 0x000000ffff094224 */ /* 0x100fe400078e0000 */
[----:B------:R-:W-:Y:S01]  /*0550*/  @P3 IMAD.MOV.U32 R10, RZ, RZ, R15 ;  /* 0x000000ffff0a3224 */ /* 0x000fe200078e000f */
[----:B------:R-:W-:Y:S01]  /*0560*/  @P4 MOV R10, R16 ;  /* 0x00000010000a4202 */ /* 0x000fe20000000f00 */
[----:B------:R-:W-:-:S02]  /*0570*/  @P5 IMAD.MOV.U32 R10, RZ, RZ, R0 ;  /* 0x000000ffff0a5224 */ /* 0x000fc400078e0000 */
[----:B------:R-:W-:Y:S01]  /*0580*/  IMAD.MOV.U32 R17, RZ, RZ, R9 ;  /* 0x000000ffff117224 */ /* 0x000fe200078e0009 */
[----:B------:R-:W-:Y:S06]  /*0590*/  @!P6 BRA `(.L_x_18) ;  /* 0x00000000002ce947 */ /* 0x000fec0003800000 */
[----:B------:R-:W-:Y:S01]  /*05a0*/  @P0 IMAD.MOV.U32 R9, RZ, RZ, R5 ;  /* 0x000000ffff090224 */ /* 0x000fe200078e0005 */
[----:B------:R-:W-:Y:S01]  /*05b0*/  ISETP.EQ.AND P0, PT, R11, 0x8, PT ;  /* 0x000000080b00780c */ /* 0x000fe20003f02270 */
[----:B------:R-:W-:Y:S01]  /*05c0*/  @P1 IMAD.MOV.U32 R9, RZ, RZ, R12 ;  /* 0x000000ffff091224 */ /* 0x000fe200078e000c */
[----:B------:R-:W-:Y:S01]  /*05d0*/  LOP3.LUT R8, R8, 0x1f, RZ, 0xc0, !PT ;  /* 0x0000001f08087812 */ /* 0x000fe200078ec0ff */
[----:B------:R-:W-:Y:S01]  /*05e0*/  @P2 IMAD.MOV.U32 R9, RZ, RZ, R13 ;  /* 0x000000ffff092224 */ /* 0x000fe200078e000d */
[----:B------:R-:W-:Y:S01]  /*05f0*/  @P3 MOV R9, R14 ;  /* 0x0000000e00093202 */ /* 0x000fe20000000f00 */
[----:B------:R-:W-:Y:S01]  /*0600*/  @P4 IMAD.MOV.U32 R9, RZ, RZ, R15 ;  /* 0x000000ffff094224 */ /* 0x000fe200078e000f */
[----:B------:R-:W-:Y:S01]  /*0610*/  SHF.L.W.U32.HI R17, R10, R8, R17 ;  /* 0x000000080a117219 */ /* 0x000fe20000010e11 */
[----:B------:R-:W-:-:S06]  /*0620*/  @P5 IMAD.MOV.U32 R9, RZ, RZ, R16 ;  /* 0x000000ffff095224 */ /* 0x000fcc00078e0010 */
[----:B------:R-:W-:-:S05]  /*0630*/  @P0 IMAD.MOV.U32 R9, RZ, RZ, R0 ;  /* 0x000000ffff090224 */ /* 0x000fca00078e0000 */
[----:B------:R-:W-:-:S07]  /*0640*/  SHF.L.W.U32.HI R10, R9, R8, R10 ;  /* 0x00000008090a7219 */ /* 0x000fce0000010e0a */
.L_x_18:
[----:B------:R-:W-:Y:S05]  /*0650*/  BSYNC.RECONVERGENT B1 ;  /* 0x0000000000017941 */ /* 0x000fea0003800200 */
.L_x_17:
        /* <DEDUP_REMOVED lines=9> */
[----:B------:R-:W0:Y:S01]  /*06f0*/  I2F.F64.S64 R8, R10 ;  /* 0x0000000a00087312 */ /* 0x000e220000301c00 */
[C---:B------:R-:W-:Y:S02]  /*0700*/  LOP3.LUT R17, R19.reuse, R4, RZ, 0x3c, !PT ;  /* 0x0000000413117212 */ /* 0x040fe400078e3cff */
[----:B------:R-:W-:Y:S02]  /*0710*/  LEA.HI R0, R19, R0, RZ, 0x1 ;  /* 0x0000000013007211 */ /* 0x000fe400078f08ff */
[----:B------:R-:W-:-:S03]  /*0720*/  ISETP.GE.AND P1, PT, R17, RZ, PT ;  /* 0x000000ff1100720c */ /* 0x000fc60003f26270 */
[----:B------:R-:W-:-:S04]  /*0730*/  IMAD.MOV R17, RZ, RZ, -R0 ;  /* 0x000000ffff117224 */ /* 0x000fc800078e0a00 */
[----:B------:R-:W-:Y:S01]  /*0740*/  @!P0 IMAD.MOV.U32 R0, RZ, RZ, R17 ;  /* 0x000000ffff008224 */ /* 0x000fe200078e0011 */
[----:B0-----:R-:W-:-:S10]  /*0750*/  DMUL R8, R8, UR4 ;  /* 0x0000000408087c28 */ /* 0x001fd40008000000 */
[----:B------:R-:W0:Y:S02]  /*0760*/  F2F.F32.F64 R8, R8 ;  /* 0x0000000800087310 */ /* 0x000e240000301000 */
[----:B0-----:R-:W-:-:S07]  /*0770*/  FSEL R10, -R8, R8, !P1 ;  /* 0x00000008080a7208 */ /* 0x001fce0004800100 */
.L_x_15:
[----:B------:R-:W-:Y:S05]  /*0780*/  BSYNC.RECONVERGENT B0 ;  /* 0x0000000000007941 */ /* 0x000fea0003800200 */
.L_x_14:
[----:B------:R-:W-:Y:S01]  /*0790*/  MOV R8, 0x37cbac00 ;  /* 0x37cbac0000087802 */ /* 0x000fe20000000f00 */
[----:B------:R-:W-:Y:S01]  /*07a0*/  FMUL R9, R10, R10 ;  /* 0x0000000a0a097220 */ /* 0x000fe20000400000 */
[C---:B------:R-:W-:Y:S01]  /*07b0*/  LOP3.LUT R17, R0.reuse, 0x1, RZ, 0xc0, !PT ;  /* 0x0000000100117812 */ /* 0x040fe200078ec0ff */
[----:B------:R-:W-:Y:S01]  /*07c0*/  IMAD.MOV.U32 R20, RZ, RZ, 0x3d2aaabb ;  /* 0x3d2aaabbff147424 */ /* 0x000fe200078e00ff */
[----:B------:R-:W-:Y:S01]  /*07d0*/  LOP3.LUT P1, RZ, R0, 0x2, RZ, 0xc0, !PT ;  /* 0x0000000200ff7812 */ /* 0x000fe2000782c0ff */
[----:B------:R-:W-:Y:S01]  /*07e0*/  FFMA R11, R9, R8, -0.0013887860113754868507 ;  /* 0xbab607ed090b7423 */ /* 0x000fe20000000008 */
[----:B------:R-:W-:Y:S01]  /*07f0*/  ISETP.NE.U32.AND P0, PT, R17, 0x1, PT ;  /* 0x000000011100780c */ /* 0x000fe20003f05070 */
[----:B------:R-:W-:Y:S01]  /*0800*/  IMAD.MOV.U32 R17, RZ, RZ, 0x3effffff ;  /* 0x3effffffff117424 */ /* 0x000fe200078e00ff */
[----:B------:R-:W-:Y:S01]  /*0810*/  FSETP.GE.AND P2, PT, |R4|, 105615, PT ;  /* 0x47ce47800400780b */ /* 0x000fe20003f46200 */
[----:B------:R-:W-:Y:S01]  /*0820*/  BSSY.RECONVERGENT B0, `(.L_x_19) ;  /* 0x000006a000007945 */ /* 0x000fe20003800200 */
[----:B------:R-:W-:-:S02]  /*0830*/  FSEL R18, R11, -0.00019574658654164522886, !P0 ;  /* 0xb94d41530b127808 */ /* 0x000fc40004000000 */
[----:B------:R-:W-:Y:S02]  /*0840*/  FSEL R20, R20, 0.0083327032625675201416, !P0 ;  /* 0x3c0885e414147808 */ /* 0x000fe40004000000 */
[----:B------:R-:W-:Y:S02]  /*0850*/  FSEL R0, R10, 1, P0 ;  /* 0x3f8000000a007808 */ /* 0x000fe40000000000 */
[----:B------:R-:W-:Y:S01]  /*0860*/  FSEL R17, -R17, -0.16666662693023681641, !P0 ;  /* 0xbe2aaaa811117808 */ /* 0x000fe20004000100 */
[C---:B------:R-:W-:Y:S02]  /*0870*/  FFMA R18, R9.reuse, R18, R20 ;  /* 0x0000001209127223 */ /* 0x040fe40000000014 */
[C---:B------:R-:W-:Y:S02]  /*0880*/  FFMA R11, R9.reuse, R0, RZ ;  /* 0x00000000090b7223 */ /* 0x040fe400000000ff */
[----:B------:R-:W-:-:S04]  /*0890*/  FFMA R9, R9, R18, R17 ;  /* 0x0000001209097223 */ /* 0x000fc80000000011 */
[----:B------:R-:W-:-:S04]  /*08a0*/  FFMA R9, R11, R9, R0 ;  /* 0x000000090b097223 */ /* 0x000fc80000000000 */
[----:B------:R-:W-:Y:S01]  /*08b0*/  @P1 FADD R9, RZ, -R9 ;  /* 0x80000009ff091221 */ /* 0x000fe20000000000 */
        /* <DEDUP_REMOVED lines=12> */
.L_x_21:
[----:B0-----:R-:W-:Y:S01]  /*0980*/  MOV R10, UR8 ;  /* 0x00000008000a7c02 */ /* 0x001fe20008000f00 */
        /* <DEDUP_REMOVED lines=16> */
[--C-:B------:R-:W-:Y:S02]  /*0a90*/  @P0 IMAD.MOV.U32 R5, RZ, RZ, R6.reuse ;  /* 0x000000ffff050224 */ /* 0x100fe400078e0006 */
        /* <DEDUP_REMOVED lines=22> */
[----:B------:R-:W-:Y:S01]  /*0c00*/  @P4 IMAD.MOV.U32 R6, RZ, RZ, R12 ;  /* 0x000000ffff064224 */ /* 0x000fe200078e000c */
[----:B------:R-:W-:Y:S01]  /*0c10*/  ISETP.EQ.AND P4, PT, R11, 0x4, PT ;  /* 0x000000040b00780c */ /* 0x000fe20003f82270 */
[----:B------:R-:W-:Y:S01]  /*0c20*/  @P2 IMAD.MOV.U32 R6, RZ, RZ, R13 ;  /* 0x000000ffff062224 */ /* 0x000fe200078e000d */
[----:B------:R-:W-:Y:S01]  /*0c30*/  @P2 MOV R7, R12 ;  /* 0x0000000c00072202 */ /* 0x000fe20000000f00 */
[----:B------:R-:W-:Y:S02]  /*0c40*/  @P1 IMAD.MOV.U32 R6, RZ, RZ, R14 ;  /* 0x000000ffff061224 */ /* 0x000fe400078e000e */
[----:B------:R-:W-:-:S02]  /*0c50*/  @P0 IMAD.MOV.U32 R6, RZ, RZ, R15 ;  /* 0x000000ffff060224 */ /* 0x000fc400078e000f */
[----:B------:R-:W-:Y:S02]  /*0c60*/  @P1 IMAD.MOV.U32 R7, RZ, RZ, R13 ;  /* 0x000000ffff071224 */ /* 0x000fe400078e000d */
[----:B------:R-:W-:Y:S01]  /*0c70*/  @P3 MOV R6, R16 ;  /* 0x0000001000063202 */ /* 0x000fe20000000f00 */
[----:B------:R-:W-:Y:S02]  /*0c80*/  @P5 IMAD.MOV.U32 R6, RZ, RZ, R0 ;  /* 0x000000ffff065224 */ /* 0x000fe400078e0000 */
[----:B------:R-:W-:Y:S02]  /*0c90*/  @P0 IMAD.MOV.U32 R7, RZ, RZ, R14 ;  /* 0x000000ffff070224 */ /* 0x000fe400078e000e */
[----:B------:R-:W-:Y:S02]  /*0ca0*/  @P3 IMAD.MOV.U32 R7, RZ, RZ, R15 ;  /* 0x000000ffff073224 */ /* 0x000fe400078e000f */
[----:B------:R-:W-:Y:S02]  /*0cb0*/  @P5 IMAD.MOV.U32 R7, RZ, RZ, R16 ;  /* 0x000000ffff075224 */ /* 0x000fe400078e0010 */
[----:B------:R-:W-:-:S02]  /*0cc0*/  @P4 IMAD.MOV.U32 R7, RZ, RZ, R0 ;  /* 0x000000ffff074224 */ /* 0x000fc400078e0000 */
[----:B------:R-:W-:Y:S01]  /*0cd0*/  IMAD.MOV.U32 R17, RZ, RZ, R6 ;  /* 0x000000ffff117224 */ /* 0x000fe200078e0006 */
[----:B------:R-:W-:Y:S06]  /*0ce0*/  @!P6 BRA `(.L_x_23) ;  /* 0x000000000028e947 */ /* 0x000fec0003800000 */
[----:B------:R-:W-:Y:S01]  /*0cf0*/  @P1 IMAD.MOV.U32 R5, RZ, RZ, R12 ;  /* 0x000000ffff051224 */ /* 0x000fe200078e000c */
[----:B------:R-:W-:Y:S01]  /*0d00*/  @P0 MOV R5, R13 ;  /* 0x0000000d00050202 */ /* 0x000fe20000000f00 */
[----:B------:R-:W-:Y:S01]  /*0d10*/  @P3 IMAD.MOV.U32 R5, RZ, RZ, R14 ;  /* 0x000000ffff053224 */ /* 0x000fe200078e000e */
[----:B------:R-:W-:Y:S01]  /*0d20*/  ISETP.EQ.AND P0, PT, R11, 0x8, PT ;  /* 0x000000080b00780c */ /* 0x000fe20003f02270 */
[----:B------:R-:W-:Y:S01]  /*0d30*/  @P5 IMAD.MOV.U32 R5, RZ, RZ, R15 ;  /* 0x000000ffff055224 */ /* 0x000fe200078e000f */
[----:B------:R-:W-:Y:S01]  /*0d40*/  LOP3.LUT R10, R10, 0x1f, RZ, 0xc0, !PT ;  /* 0x0000001f0a0a7812 */ /* 0x000fe200078ec0ff */
[----:B------:R-:W-:-:S03]  /*0d50*/  @P4 IMAD.MOV.U32 R5, RZ, RZ, R16 ;  /* 0x000000ffff054224 */ /* 0x000fc600078e0010 */
[----:B------:R-:W-:-:S07]  /*0d60*/  SHF.L.W.U32.HI R17, R7, R10, R17 ;  /* 0x0000000a07117219 */ /* 0x000fce0000010e11 */
[----:B------:R-:W-:-:S05]  /*0d70*/  @P0 IMAD.MOV.U32 R5, RZ, RZ, R0 ;  /* 0x000000ffff050224 */ /* 0x000fca00078e0000 */
[----:B------:R-:W-:-:S07]  /*0d80*/  SHF.L.W.U32.HI R7, R5, R10, R7 ;  /* 0x0000000a05077219 */ /* 0x000fce0000010e07 */
.L_x_23:
[----:B------:R-:W-:Y:S05]  /*0d90*/  BSYNC.RECONVERGENT B1 ;  /* 0x0000000000017941 */ /* 0x000fea0003800200 */
.L_x_22:
        /* <DEDUP_REMOVED lines=8> */
[----:B------:R-:W-:Y:S02]  /*0e20*/  LOP3.LUT R4, R0, R4, RZ, 0x3c, !PT ;  /* 0x0000000400047212 */ /* 0x000fe400078e3cff */
[----:B------:R-:W0:Y:S02]  /*0e30*/  I2F.F64.S64 R6, R12 ;  /* 0x0000000c00067312 */ /* 0x000e240000301c00 */
[----:B------:R-:W-:Y:S01]  /*0e40*/  ISETP.GE.AND P0, PT, R4, RZ, PT ;  /* 0x000000ff0400720c */ /* 0x000fe20003f06270 */
[----:B0-----:R-:W-:Y:S01]  /*0e50*/  DMUL R10, R6, UR4 ;  /* 0x00000004060a7c28 */ /* 0x001fe20008000000 */
[----:B------:R-:W-:-:S04]  /*0e60*/  SHF.R.U32.HI R7, RZ, 0x1e, R17 ;  /* 0x0000001eff077819 */ /* 0x000fc80000011611 */
[----:B------:R-:W-:-:S05]  /*0e70*/  LEA.HI R7, R0, R7, RZ, 0x1 ;  /* 0x0000000700077211 */ /* 0x000fca00078f08ff */
[----:B------:R-:W0:Y:S01]  /*0e80*/  F2F.F32.F64 R10, R10 ;  /* 0x0000000a000a7310 */ /* 0x000e220000301000 */
[----:B------:R-:W-:-:S05]  /*0e90*/  IADD3 R0, PT, PT, -R7, RZ, RZ ;  /* 0x000000ff07007210 */ /* 0x000fca0007ffe1ff */
[----:B------:R-:W-:Y:S01]  /*0ea0*/  @!P1 IMAD.MOV.U32 R7, RZ, RZ, R0 ;  /* 0x000000ffff079224 */ /* 0x000fe200078e0000 */
[----:B0-----:R-:W-:-:S07]  /*0eb0*/  FSEL R6, -R10, R10, !P0 ;  /* 0x0000000a0a067208 */ /* 0x001fce0004000100 */
.L_x_20:
[----:B------:R-:W-:Y:S05]  /*0ec0*/  BSYNC.RECONVERGENT B0 ;  /* 0x0000000000007941 */ /* 0x000fea0003800200 */
.L_x_19:
[----:B------:R-:W-:Y:S01]  /*0ed0*/  FMUL R5, R6, R6 ;  /* 0x0000000606057220 */ /* 0x000fe20000400000 */
[----:B------:R-:W-:Y:S01]  /*0ee0*/  LOP3.LUT R0, R7, 0x1, RZ, 0xc0, !PT ;  /* 0x0000000107007812 */ /* 0x000fe200078ec0ff */
[----:B------:R-:W-:Y:S02]  /*0ef0*/  IMAD.MOV.U32 R4, RZ, RZ, 0x3c0885e4 ;  /* 0x3c0885e4ff047424 */ /* 0x000fe400078e00ff */
[----:B------:R-:W-:Y:S01]  /*0f00*/  FFMA R8, R5, R8, -0.0013887860113754868507 ;  /* 0xbab607ed05087423 */ /* 0x000fe20000000008 */
[----:B------:R-:W-:Y:S01]  /*0f10*/  ISETP.NE.U32.AND P0, PT, R0, 0x1, PT ;  /* 0x000000010000780c */ /* 0x000fe20003f05070 */
[----:B------:R-:W-:Y:S02]  /*0f20*/  VIADD R7, R7, 0x1 ;  /* 0x0000000107077836 */ /* 0x000fe40000000000 */
[----:B------:R-:W-:Y:S01]  /*0f30*/  IMAD.MOV.U32 R11, RZ, RZ, 0x3e2aaaa8 ;  /* 0x3e2aaaa8ff0b7424 */ /* 0x000fe200078e00ff */
[----:B------:R-:W-:Y:S02]  /*0f40*/  FSEL R8, R8, -0.00019574658654164522886, P0 ;  /* 0xb94d415308087808 */ /* 0x000fe40000000000 */
[----:B------:R-:W-:-:S02]  /*0f50*/  FSEL R4, R4, 0.041666727513074874878, !P0 ;  /* 0x3d2aaabb04047808 */ /* 0x000fc40004000000 */
[----:B------:R-:W-:Y:S02]  /*0f60*/  LOP3.LUT P1, RZ, R7, 0x2, RZ, 0xc0, !PT ;  /* 0x0000000207ff7812 */ /* 0x000fe4000782c0ff */
[----:B------:R-:W-:Y:S01]  /*0f70*/  FSEL R0, R6, 1, !P0 ;  /* 0x3f80000006007808 */ /* 0x000fe20004000000 */
[----:B------:R-:W-:Y:S01]  /*0f80*/  FFMA R4, R5, R8, R4 ;  /* 0x0000000805047223 */ /* 0x000fe20000000004 */
[----:B------:R-:W-:-:S03]  /*0f90*/  FSEL R11, -R11, -0.4999999701976776123, !P0 ;  /* 0xbeffffff0b0b7808 */ /* 0x000fc60004000100 */
[C---:B------:R-:W-:Y:S02]  /*0fa0*/  FFMA R7, R5.reuse, R0, RZ ;  /* 0x0000000005077223 */ /* 0x040fe400000000ff */
[----:B------:R-:W-:-:S04]  /*0fb0*/  FFMA R4, R5, R4, R11 ;  /* 0x0000000405047223 */ /* 0x000fc8000000000b */
[----:B------:R-:W-:-:S04]  /*0fc0*/  FFMA R0, R7, R4, R0 ;  /* 0x0000000407007223 */ /* 0x000fc80000000000 */
[----:B------:R-:W-:-:S04]  /*0fd0*/  @P1 FADD R0, RZ, -R0 ;  /* 0x80000000ff001221 */ /* 0x000fc80000000000 */
[----:B------:R-:W-:-:S05]  /*0fe0*/  FADD R9, R9, R0 ;  /* 0x0000000009097221 */ /* 0x000fca0000000000 */
[----:B------:R-:W-:Y:S01]  /*0ff0*/  STG.E desc[UR6][R2.64], R9 ;  /* 0x0000000902007986 */ /* 0x000fe2000c101906 */
[----:B------:R-:W-:Y:S05]  /*1000*/  EXIT ;  /* 0x000000000000794d */ /* 0x000fea0003800000 */
.L_x_24:
        /* <DEDUP_REMOVED lines=15> */
.L_x_40:


//--------------------- .text._Z20preprocessing_kernelPfi --------------------------
	.section	.text._Z20preprocessing_kernelPfi,"ax",@progbits
	.align	128
        .global         _Z20preprocessing_kernelPfi
        .type           _Z20preprocessing_kernelPfi,@function
        .size           _Z20preprocessing_kernelPfi,(.L_x_36 - _Z20preprocessing_kernelPfi)
        .other          _Z20preprocessing_kernelPfi,@"STO_CUDA_ENTRY STV_DEFAULT"
_Z20preprocessing_kernelPfi:
.text._Z20preprocessing_kernelPfi:
        /* <DEDUP_REMOVED lines=13> */
[----:B--2---:R-:W-:Y:S01]  /*00d0*/  FADD R0, |R4|, -RZ ;  /* 0x800000ff04007221 */ /* 0x004fe20000000200 */
[----:B------:R0:W1:Y:S04]  /*00e0*/  MUFU.RSQ R5, |R4| ;  /* 0x4000000400057308 */ /* 0x0000680000001400 */
[----:B------:R-:W-:-:S04]  /*00f0*/  IADD3 R6, PT, PT, R0, -0xd000000, RZ ;  /* 0xf300000000067810 */ /* 0x000fc80007ffe0ff */
[----:B------:R-:W-:-:S13]  /*0100*/  ISETP.GT.U32.AND P0, PT, R6, 0x727fffff, PT ;  /* 0x727fffff0600780c */ /* 0x000fda0003f04070 */
[----:B01----:R-:W-:Y:S05]  /*0110*/  @!P0 BRA `(.L_x_26) ;  /* 0x0000000000108947 */ /* 0x003fea0003800000 */
[----:B------:R-:W-:-:S07]  /*0120*/  MOV R9, 0x140 ;  /* 0x0000014000097802 */ /* 0x000fce0000000f00 */
[----:B------:R-:W-:Y:S05]  /*0130*/  CALL.REL.NOINC `($__internal_0_$__cuda_sm20_sqrt_rn_f32_slowpath) ;  /* 0x0000000000247944 */ /* 0x000fea0003c00000 */
[----:B------:R-:W-:Y:S01]  /*0140*/  MOV R5, R0 ;  /* 0x0000000000057202 */ /* 0x000fe20000000f00 */
[----:B------:R-:W-:Y:S06]  /*0150*/  BRA `(.L_x_27) ;  /* 0x0000000000107947 */ /* 0x000fec0003800000 */
.L_x_26:
[----:B------:R-:W-:Y:S01]  /*0160*/  FMUL.FTZ R7, |R4|, R5 ;  /* 0x0000000504077220 */ /* 0x000fe20000410200 */
[----:B------:R-:W-:-:S03]  /*0170*/  FMUL.FTZ R5, R5, 0.5 ;  /* 0x3f00000005057820 */ /* 0x000fc60000410000 */
[----:B------:R-:W-:-:S04]  /*0180*/  FFMA R4, -R7, R7, |R4| ;  /* 0x0000000707047223 */ /* 0x000fc80000000504 */
[----:B------:R-:W-:-:S07]  /*0190*/  FFMA R5, R4, R5, R7 ;  /* 0x0000000504057223 */ /* 0x000fce0000000007 */
.L_x_27:
[----:B------:R-:W-:Y:S05]  /*01a0*/  BSYNC.RECONVERGENT B0 ;  /* 0x0000000000007941 */ /* 0x000fea0003800200 */
.L_x_25:
[----:B------:R-:W-:Y:S01]  /*01b0*/  STG.E desc[UR4][R2.64], R5 ;  /* 0x0000000502007986 */ /* 0x000fe2000c101904 */
[----:B------:R-:W-:Y:S05]  /*01c0*/  EXIT ;  /* 0x000000000000794d */ /* 0x000fea0003800000 */
        .weak           $__internal_0_$__cuda_sm20_sqrt_rn_f32_slowpath
        .type           $__internal_0_$__cuda_sm20_sqrt_rn_f32_slowpath,@function
        .size           $__internal_0_$__cuda_sm20_sqrt_rn_f32_slowpath,(.L_x_36 - $__internal_0_$__cuda_sm20_sqrt_rn_f32_slowpath)
$__internal_0_$__cuda_sm20_sqrt_rn_f32_slowpath:
[----:B------:R-:W-:-:S13]  /*01d0*/  LOP3.LUT P0, RZ, R0, 0x7fffffff, RZ, 0xc0, !PT ;  /* 0x7fffffff00ff7812 */ /* 0x000fda000780c0ff */
[----:B------:R-:W-:Y:S01]  /*01e0*/  @!P0 MOV R4, R0 ;  /* 0x0000000000048202 */ /* 0x000fe20000000f00 */
[----:B------:R-:W-:Y:S06]  /*01f0*/  @!P0 BRA `(.L_x_28) ;  /* 0x0000000000408947 */ /* 0x000fec0003800000 */
[----:B------:R-:W-:-:S13]  /*0200*/  FSETP.GEU.FTZ.AND P0, PT, R0, RZ, PT ;  /* 0x000000ff0000720b */ /* 0x000fda0003f1e000 */
[----:B------:R-:W-:Y:S01]  /*0210*/  @!P0 MOV R4, 0x7fffffff ;  /* 0x7fffffff00048802 */ /* 0x000fe20000000f00 */
[----:B------:R-:W-:Y:S06]  /*0220*/  @!P0 BRA `(.L_x_28) ;  /* 0x0000000000348947 */ /* 0x000fec0003800000 */
[----:B------:R-:W-:-:S13]  /*0230*/  FSETP.GTU.FTZ.AND P0, PT, |R0|, +INF , PT ;  /* 0x7f8000000000780b */ /* 0x000fda0003f1c200 */
[----:B------:R-:W-:Y:S01]  /*0240*/  @P0 FADD.FTZ R4, R0, 1 ;  /* 0x3f80000000040421 */ /* 0x000fe20000010000 */
[----:B------:R-:W-:Y:S06]  /*0250*/  @P0 BRA `(.L_x_28) ;  /* 0x0000000000280947 */ /* 0x000fec0003800000 */
[----:B------:R-:W-:-:S13]  /*0260*/  FSETP.NEU.FTZ.AND P0, PT, |R0|, +INF , PT ;  /* 0x7f8000000000780b */ /* 0x000fda0003f1d200 */
[----:B------:R-:W-:-:S04]  /*0270*/  @P0 FFMA R5, R0, 1.84467440737095516160e+19, RZ ;  /* 0x5f80000000050823 */ /* 0x000fc800000000ff */
[----:B------:R-:W0:Y:S02]  /*0280*/  @P0 MUFU.RSQ R4, R5 ;  /* 0x0000000500040308 */ /* 0x000e240000001400 */
[----:B0-----:R-:W-:Y:S01]  /*0290*/  @P0 FMUL.FTZ R6, R5, R4 ;  /* 0x0000000405060220 */ /* 0x001fe20000410000 */
[----:B------:R-:W-:Y:S01]  /*02a0*/  @P0 FMUL.FTZ R8, R4, 0.5 ;  /* 0x3f00000004080820 */ /* 0x000fe20000410000 */
[----:B------:R-:W-:Y:S02]  /*02b0*/  @!P0 MOV R4, R0 ;  /* 0x0000000000048202 */ /* 0x000fe40000000f00 */
[----:B------:R-:W-:-:S04]  /*02c0*/  @P0 FADD.FTZ R7, -R6, -RZ ;  /* 0x800000ff06070221 */ /* 0x000fc80000010100 */
[----:B------:R-:W-:-:S04]  /*02d0*/  @P0 FFMA R7, R6, R7, R5 ;  /* 0x0000000706070223 */ /* 0x000fc80000000005 */
[----:B------:R-:W-:-:S04]  /*02e0*/  @P0 FFMA R7, R7, R8, R6 ;  /* 0x0000000807070223 */ /* 0x000fc80000000006 */
[----:B------:R-:W-:-:S07]  /*02f0*/  @P0 FMUL.FTZ R4, R7, 2.3283064365386962891e-10 ;  /* 0x2f80000007040820 */ /* 0x000fce0000410000 */
.L_x_28:
[----:B------:R-:W-:Y:S01]  /*0300*/  HFMA2 R5, -RZ, RZ, 0, 0 ;  /* 0x00000000ff057431 */ /* 0x000fe200000001ff */
[----:B------:R-:W-:Y:S02]  /*0310*/  MOV R0, R4 ;  /* 0x0000000400007202 */ /* 0x000fe40000000f00 */
[----:B------:R-:W-:-:S04]  /*0320*/  MOV R4, R9 ;  /* 0x0000000900047202 */ /* 0x000fc80000000f00 */
[----:B------:R-:W-:Y:S05]  /*0330*/  RET.REL.NODEC R4 `(_Z20preprocessing_kernelPfi) ;  /* 0xfffffffc04307950 */ /* 0x000fea0003c3ffff */
.L_x_29:
        /* <DEDUP_REMOVED lines=12> */
.L_x_36:


//--------------------- .text._Z13simple_kernelPfi --------------------------
	.section	.text._Z13simple_kernelPfi,"ax",@progbits
	.align	128
        .global         _Z13simple_kernelPfi
        .type           _Z13simple_kernelPfi,@function
        .size           _Z13simple_kernelPfi,(.L_x_42 - _Z13simple_kernelPfi)
        .other          _Z13simple_kernelPfi,@"STO_CUDA_ENTRY STV_DEFAULT"
_Z13simple_kernelPfi:
.text._Z13simple_kernelPfi:
        /* <DEDUP_REMOVED lines=8> */
[----:B------:R-:W-:Y:S01]  /*0080*/  I2FP.F32.S32 R2, R3 ;  /* 0x0000000300027245 */ /* 0x000fe20000201400 */
[----:B------:R-:W0:Y:S01]  /*0090*/  LDCU.64 UR6, c[0x0][0x358] ;  /* 0x00006b00ff0677ac */ /* 0x000e220008000a00 */
[----:B------:R-:W-:Y:S03]  /*00a0*/  BSSY.RECONVERGENT B0, `(.L_x_30) ;  /* 0x000006a000007945 */ /* 0x000fe60003800200 */
[----:B------:R-:W-:-:S04]  /*00b0*/  FMUL R0, R2, 0.0099999997764825820923 ;  /* 0x3c23d70a02007820 */ /* 0x000fc80000400000 */
[C---:B------:R-:W-:Y:S01]  /*00c0*/  FMUL R4, R0.reuse, 0.63661974668502807617 ;  /* 0x3f22f98300047820 */ /* 0x040fe20000400000 */
[----:B------:R-:W-:-:S03]  /*00d0*/  FSETP.GE.AND P0, PT, |R0|, 105615, PT ;  /* 0x47ce47800000780b */ /* 0x000fc60003f06200 */
[----:B------:R-:W1:Y:S02]  /*00e0*/  F2I.NTZ R8, R4 ;  /* 0x0000000400087305 */ /* 0x000e640000203100 */
[----:B-1----:R-:W-:-:S05]  /*00f0*/  I2FP.F32.S32 R5, R8 ;  /* 0x0000000800057245 */ /* 0x002fca0000201400 */
[----:B------:R-:W-:-:S04]  /*0100*/  FFMA R6, R5, -1.5707962512969970703, R0 ;  /* 0xbfc90fda05067823 */ /* 0x000fc80000000000 */
[----:B------:R-:W-:-:S04]  /*0110*/  FFMA R6, R5, -7.5497894158615963534e-08, R6 ;  /* 0xb3a2216805067823 */ /* 0x000fc80000000006 */
[----:B------:R-:W-:Y:S01]  /*0120*/  FFMA R6, R5, -5.3903029534742383927e-15, R6 ;  /* 0xa7c234c505067823 */ /* 0x000fe20000000006 */
[----:B0-----:R-:W-:Y:S06]  /*0130*/  @!P0 BRA `(.L_x_31) ;  /* 0x0000000400808947 */ /* 0x001fec0003800000 */
        /* <DEDUP_REMOVED lines=11> */
.L_x_32:
        /* <DEDUP_REMOVED lines=37> */
[----:B------:R-:W-:Y:S02]  /*0440*/  @P3 MOV R6, R10 ;  /* 0x0000000a00063202 */ /* 0x000fe40000000f00 */
[C---:B------:R-:W-:Y:S01]  /*0450*/  ISETP.EQ.AND P3, PT, R9.reuse, -0x4, PT ;  /* 0xfffffffc0900780c */ /* 0x040fe20003f62270 */
[----:B------:R-:W-:Y:S02]  /*0460*/  @P4 IMAD.MOV.U32 R7, RZ, RZ, R10 ;  /* 0x000000ffff074224 */ /* 0x000fe400078e000a */
[----:B------:R-:W-:Y:S01]  /*0470*/  @P4 IMAD.MOV.U32 R6, RZ, RZ, R11 ;  /* 0x000000ffff064224 */ /* 0x000fe200078e000b */
[----:B------:R-:W-:Y:S01]  /*0480*/  ISETP.EQ.AND P4, PT, R9, 0x4, PT ;  /* 0x000000040900780c */ /* 0x000fe20003f82270 */
[----:B------:R-:W-:Y:S02]  /*0490*/  @P2 IMAD.MOV.U32 R6, RZ, RZ, R12 ;  /* 0x000000ffff062224 */ /* 0x000fe400078e000c */
[----:B------:R-:W-:Y:S02]  /*04a0*/  @P1 IMAD.MOV.U32 R6, RZ, RZ, R13 ;  /* 0x000000ffff061224 */ /* 0x000fe400078e000d */
[----:B------:R-:W-:-:S02]  /*04b0*/  @P0 IMAD.MOV.U32 R6, RZ, RZ, R14 ;  /* 0x000000ffff060224 */ /* 0x000fc400078e000e */
[----:B------:R-:W-:Y:S01]  /*04c0*/  @P2 IMAD.MOV.U32 R7, RZ, RZ, R11 ;  /* 0x000000ffff072224 */ /* 0x000fe200078e000b */
[----:B------:R-:W-:Y:S01]  /*04d0*/  @P1 MOV R7, R12 ;  /* 0x0000000c00071202 */ /* 0x000fe20000000f00 */
[----:B------:R-:W-:Y:S01]  /*04e0*/  @P0 IMAD.MOV.U32 R7, RZ, RZ, R13 ;  /* 0x000000ffff070224 */ /* 0x000fe200078e000d */
[----:B------:R-:W-:Y:S01]  /*04f0*/  @P3 MOV R6, R15 ;  /* 0x0000000f00063202 */ /* 0x000fe20000000f00 */
[----:B------:R-:W-:Y:S02]  /*0500*/  @P5 IMAD.MOV.U32 R6, RZ, RZ, R4 ;  /* 0x000000ffff065224 */ /* 0x000fe400078e0004 */
[----:B------:R-:W-:Y:S02]  /*0510*/  @P3 IMAD.MOV.U32 R7, RZ, RZ, R14 ;  /* 0x000000ffff073224 */ /* 0x000fe400078e000e */
[----:B------:R-:W-:Y:S02]  /*0520*/  @P5 IMAD.MOV.U32 R7, RZ, RZ, R15 ;  /* 0x000000ffff075224 */ /* 0x000fe400078e000f */
[----:B------:R-:W-:-:S02]  /*0530*/  @P4 IMAD.MOV.U32 R7, RZ, RZ, R4 ;  /* 0x000000ffff074224 */ /* 0x000fc400078e0004 */
[----:B------:R-:W-:Y:S01]  /*0540*/  IMAD.MOV.U32 R8, RZ, RZ, R6 ;  /* 0x000000ffff087224 */ /* 0x000fe200078e0006 */
[----:B------:R-:W-:Y:S06]  /*0550*/  @!P6 BRA `(.L_x_34) ;  /* 0x00000000002ce947 */ /* 0x000fec0003800000 */
[----:B------:R-:W-:Y:S01]  /*0560*/  @P2 MOV R6, R10 ;  /* 0x0000000a00062202 */ /* 0x000fe20000000f00 */
[----:B------:R-:W-:Y:S01]  /*0570*/  @P1 IMAD.MOV.U32 R6, RZ, RZ, R11 ;  /* 0x000000ffff061224 */ /* 0x000fe200078e000b */
[----:B------:R-:W-:Y:S01]  /*0580*/  LOP3.LUT R5, R5, 0x1f, RZ, 0xc0, !PT ;  /* 0x0000001f05057812 */ /* 0x000fe200078ec0ff */
[----:B------:R-:W-:Y:S01]  /*0590*/  @P0 IMAD.MOV.U32 R6, RZ, RZ, R12 ;  /* 0x000000ffff060224 */ /* 0x000fe200078e000c */
[----:B------:R-:W-:Y:S01]  /*05a0*/  ISETP.EQ.AND P0, PT, R9, 0x8, PT ;  /* 0x000000080900780c */ /* 0x000fe20003f02270 */
[----:B------:R-:W-:Y:S01]  /*05b0*/  @P3 IMAD.MOV.U32 R6, RZ, RZ, R13 ;  /* 0x000000ffff063224 */ /* 0x000fe200078e000d */
[----:B------:R-:W-:Y:S01]  /*05c0*/  SHF.L.W.U32.HI R8, R7, R5, R8 ;  /* 0x0000000507087219 */ /* 0x000fe20000010e08 */
[----:B------:R-:W-:Y:S01]  /*05d0*/  @P5 IMAD.MOV.U32 R6, RZ, RZ, R14 ;  /* 0x000000ffff065224 */ /* 0x000fe200078e000e */
[----:B------:R-:W-:-:S09]  /*05e0*/  @P4 MOV R6, R15 ;  /* 0x0000000f00064202 */ /* 0x000fd20000000f00 */
[----:B------:R-:W-:-:S05]  /*05f0*/  @P0 IMAD.MOV.U32 R6, RZ, RZ, R4 ;  /* 0x000000ffff060224 */ /* 0x000fca00078e0004 */
[----:B------:R-:W-:-:S07]  /*0600*/  SHF.L.W.U32.HI R7, R6, R5, R7 ;  /* 0x0000000506077219 */ /* 0x000fce0000010e07 */
.L_x_34:
[----:B------:R-:W-:Y:S05]  /*0610*/  BSYNC.RECONVERGENT B1 ;  /* 0x0000000000017941 */ /* 0x000fea0003800200 */
.L_x_33:
        /* <DEDUP_REMOVED lines=18> */
.L_x_31:
[----:B------:R-:W-:Y:S05]  /*0740*/  BSYNC.RECONVERGENT B0 ;  /* 0x0000000000007941 */ /* 0x000fea0003800200 */
.L_x_30:
        /* <DEDUP_REMOVED lines=8> */
[----:B------:R-:W0:Y:S02]  /*07d0*/  LDC.64 R4, c[0x0][0x380] ;  /* 0x0000e000ff047b82 */ /* 0x000e240000000a00 */
[----:B------:R-:W-:-:S02]  /*07e0*/  FSEL R0, R0, -0.00019574658654164522886, !P0 ;  /* 0xb94d415300007808 */ /* 0x000fc40004000000 */
[----:B------:R-:W-:Y:S02]  /*07f0*/  FSEL R10, R10, 0.0083327032625675201416, !P0 ;  /* 0x3c0885e40a0a7808 */ /* 0x000fe40004000000 */
[----:B------:R-:W-:-:S03]  /*0800*/  FSEL R9, -R9, -0.16666662693023681641, !P0 ;  /* 0xbe2aaaa809097808 */ /* 0x000fc60004000100 */
[----:B------:R-:W-:Y:S01]  /*0810*/  FFMA R10, R7, R0, R10 ;  /* 0x00000000070a7223 */ /* 0x000fe2000000000a */
[----:B------:R-:W-:-:S03]  /*0820*/  FSEL R0, R6, 1, P0 ;  /* 0x3f80000006007808 */ /* 0x000fc60000000000 */
[C---:B------:R-:W-:Y:S02]  /*0830*/  FFMA R9, R7.reuse, R10, R9 ;  /* 0x0000000a07097223 */ /* 0x040fe40000000009 */
[----:B------:R-:W-:-:S04]  /*0840*/  FFMA R7, R7, R0, RZ ;  /* 0x0000000007077223 */ /* 0x000fc800000000ff */
[----:B------:R-:W-:-:S04]  /*0850*/  FFMA R7, R7, R9, R0 ;  /* 0x0000000907077223 */ /* 0x000fc80000000000 */
[----:B------:R-:W-:Y:S01]  /*0860*/  @P1 FADD R7, RZ, -R7 ;  /* 0x80000007ff071221 */ /* 0x000fe20000000000 */
[----:B0-----:R-:W-:-:S04]  /*0870*/  IMAD.WIDE R4, R3, 0x4, R4 ;  /* 0x0000000403047825 */ /* 0x001fc800078e0204 */
[----:B------:R-:W-:-:S05]  /*0880*/  FFMA R7, R2, 2, R7 ;  /* 0x4000000002077823 */ /* 0x000fca0000000007 */
[----:B------:R-:W-:Y:S01]  /*0890*/  STG.E desc[UR6][R4.64], R7 ;  /* 0x0000000704007986 */ /* 0x000fe2000c101906 */
[----:B------:R-:W-:Y:S05]  /*08a0*/  EXIT ;  /* 0x000000000000794d */ /* 0x000fea0003800000 */
.L_x_35:
        /* <DEDUP_REMOVED lines=13> */
.L_x_42:


//--------------------- .nv.global.init           --------------------------
	.section	.nv.global.init,"aw",@progbits
	.align	4
.nv.global.init:
	.type		__cudart_i2opi_f,@object
	.size		__cudart_i2opi_f,(.L_0 - __cudart_i2opi_f)
__cudart_i2opi_f:
        /*0000*/ 	.byte	0x41, 0x90, 0x43, 0x3c, 0x99, 0x95, 0x62, 0xdb, 0xc0, 0xdd, 0x34, 0xf5, 0xd1, 0x57, 0x27, 0xfc
        /*0010*/ 	.byte	0x29, 0x15, 0x44, 0x4e, 0x6e, 0x83, 0xf9, 0xa2
.L_0:


//--------------------- .nv.shared.reserved.0     --------------------------
	.section	.nv.shared.reserved.0,"aw",@nobits
	.weak		__nv_reservedSMEM_offset_0_alias
	.size		__nv_reservedSMEM_offset_0_alias, 0, 64
	.other		__nv_reservedSMEM_offset_0_alias,@"STO_CUDA_RESERVED_SHARED STV_DEFAULT"
__nv_reservedSMEM_offset_0_alias:
	.zero		0
	.zero		64


//--------------------- .nv.constant0._Z21initialization_kernelPfi --------------------------
	.section	.nv.constant0._Z21initialization_kernelPfi,"a",@progbits
	.sectionflags	@""
	.align	4
.nv.constant0._Z21initialization_kernelPfi:
	.zero		908


//--------------------- .nv.constant0._Z21postprocessing_kernelPfi --------------------------
	.section	.nv.constant0._Z21postprocessing_kernelPfi,"a",@progbits
	.sectionflags	@""
	.align	4
.nv.constant0._Z21postprocessing_kernelPfi:
	.zero		908


//--------------------- .nv.constant0._Z24compute_intensive_kernelPfi --------------------------
	.section	.nv.constant0._Z24compute_intensive_kernelPfi,"a",@progbits
	.sectionflags	@""
	.align	4
.nv.constant0._Z24compute_intensive_kernelPfi:
	.zero		908


//--------------------- .nv.constant0._Z17processing_kernelPfi --------------------------
	.section	.nv.constant0._Z17processing_kernelPfi,"a",@progbits
	.sectionflags	@""
	.align	4
.nv.constant0._Z17processing_kernelPfi:
	.zero		908


//--------------------- .nv.constant0._Z20preprocessing_kernelPfi --------------------------
	.section	.nv.constant0._Z20preprocessing_kernelPfi,"a",@progbits
	.sectionflags	@""
	.align	4
.nv.constant0._Z20preprocessing_kernelPfi:
	.zero		908


//--------------------- .nv.constant0._Z13simple_kernelPfi --------------------------
	.section	.nv.constant0._Z13simple_kernelPfi,"a",@progbits
	.sectionflags	@""
	.align	4
.nv.constant0._Z13simple_kernelPfi:
	.zero		908


//--------------------- SYMBOLS --------------------------

	.type		.nv.reservedSmem.offset0,@object
	.size		.nv.reservedSmem.offset0,0x4
